//
// Generated by NVIDIA NVVM Compiler
//
// Compiler Build ID: CL-36424714
// Cuda compilation tools, release 13.0, V13.0.88
// Based on NVVM 20.0.0
//

.version 9.0
.target sm_100
.address_size 64

	// .globl	_Z16compute_wave_gpuPdPKdS1_iidddd
// _ZZ17compute_wave_gpu2PdPKdS1_iiddddE6s_ucur has been demoted

.visible .entry _Z16compute_wave_gpuPdPKdS1_iidddd(
	.param .u64 .ptr .align 1 _Z16compute_wave_gpuPdPKdS1_iidddd_param_0,
	.param .u64 .ptr .align 1 _Z16compute_wave_gpuPdPKdS1_iidddd_param_1,
	.param .u64 .ptr .align 1 _Z16compute_wave_gpuPdPKdS1_iidddd_param_2,
	.param .u32 _Z16compute_wave_gpuPdPKdS1_iidddd_param_3,
	.param .u32 _Z16compute_wave_gpuPdPKdS1_iidddd_param_4,
	.param .f64 _Z16compute_wave_gpuPdPKdS1_iidddd_param_5,
	.param .f64 _Z16compute_wave_gpuPdPKdS1_iidddd_param_6,
	.param .f64 _Z16compute_wave_gpuPdPKdS1_iidddd_param_7,
	.param .f64 _Z16compute_wave_gpuPdPKdS1_iidddd_param_8
)
{
	.reg .pred 	%p<12>;
	.reg .b32 	%r<28>;
	.reg .b64 	%rd<30>;
	.reg .b64 	%fd<31>;

	ld.param.u64 	%rd4, [_Z16compute_wave_gpuPdPKdS1_iidddd_param_0];
	ld.param.u64 	%rd5, [_Z16compute_wave_gpuPdPKdS1_iidddd_param_1];
	ld.param.u32 	%r7, [_Z16compute_wave_gpuPdPKdS1_iidddd_param_3];
	ld.param.u32 	%r8, [_Z16compute_wave_gpuPdPKdS1_iidddd_param_4];
	ld.param.f64 	%fd1, [_Z16compute_wave_gpuPdPKdS1_iidddd_param_5];
	ld.param.f64 	%fd2, [_Z16compute_wave_gpuPdPKdS1_iidddd_param_6];
	ld.param.f64 	%fd4, [_Z16compute_wave_gpuPdPKdS1_iidddd_param_8];
	cvta.to.global.u64 	%rd1, %rd4;
	cvta.to.global.u64 	%rd2, %rd5;
	mov.u32 	%r9, %ctaid.x;
	mov.u32 	%r10, %ntid.x;
	mov.u32 	%r11, %tid.x;
	mad.lo.s32 	%r12, %r9, %r10, %r11;
	mov.u32 	%r13, %ctaid.y;
	mov.u32 	%r14, %ntid.y;
	mov.u32 	%r15, %tid.y;
	mad.lo.s32 	%r16, %r13, %r14, %r15;
	setp.lt.s32 	%p1, %r12, 1;
	add.s32 	%r3, %r7, -1;
	setp.ge.s32 	%p2, %r12, %r3;
	or.pred  	%p3, %p1, %p2;
	setp.eq.s32 	%p4, %r16, 0;
	or.pred  	%p5, %p4, %p3;
	add.s32 	%r4, %r8, -1;
	setp.ge.s32 	%p6, %r16, %r4;
	or.pred  	%p7, %p5, %p6;
	@%p7 bra 	$L__BB0_2;
	ld.param.f64 	%fd30, [_Z16compute_wave_gpuPdPKdS1_iidddd_param_7];
	ld.param.u64 	%rd29, [_Z16compute_wave_gpuPdPKdS1_iidddd_param_2];
	cvta.to.global.u64 	%rd6, %rd29;
	mul.lo.s32 	%r17, %r8, %r12;
	add.s32 	%r18, %r17, %r16;
	mul.wide.s32 	%rd7, %r18, 8;
	add.s64 	%rd8, %rd2, %rd7;
	ld.global.nc.f64 	%fd5, [%rd8];
	add.f64 	%fd6, %fd5, %fd5;
	add.s64 	%rd9, %rd6, %rd7;
	ld.global.nc.f64 	%fd7, [%rd9];
	sub.f64 	%fd8, %fd6, %fd7;
	mul.f64 	%fd9, %fd4, %fd4;
	mul.f64 	%fd10, %fd30, %fd9;
	mul.f64 	%fd11, %fd30, %fd10;
	sub.s32 	%r19, %r17, %r8;
	add.s32 	%r20, %r19, %r16;
	mul.wide.s32 	%rd10, %r20, 8;
	add.s64 	%rd11, %rd2, %rd10;
	ld.global.nc.f64 	%fd12, [%rd11];
	sub.f64 	%fd13, %fd12, %fd6;
	mul.wide.s32 	%rd12, %r8, 8;
	add.s64 	%rd13, %rd8, %rd12;
	ld.global.nc.f64 	%fd14, [%rd13];
	add.f64 	%fd15, %fd14, %fd13;
	mul.f64 	%fd16, %fd1, %fd1;
	div.rn.f64 	%fd17, %fd15, %fd16;
	ld.global.nc.f64 	%fd18, [%rd8+-8];
	sub.f64 	%fd19, %fd18, %fd6;
	ld.global.nc.f64 	%fd20, [%rd8+8];
	add.f64 	%fd21, %fd20, %fd19;
	mul.f64 	%fd22, %fd2, %fd2;
	div.rn.f64 	%fd23, %fd21, %fd22;
	add.f64 	%fd24, %fd17, %fd23;
	fma.rn.f64 	%fd25, %fd11, %fd24, %fd8;
	add.s64 	%rd14, %rd1, %rd7;
	st.global.f64 	[%rd14], %fd25;
$L__BB0_2:
	setp.ne.s32 	%p8, %r12, %r3;
	@%p8 bra 	$L__BB0_4;
	add.s32 	%r21, %r7, -3;
	mad.lo.s32 	%r22, %r21, %r8, %r16;
	mul.wide.s32 	%rd15, %r22, 8;
	add.s64 	%rd16, %rd2, %rd15;
	ld.global.nc.f64 	%fd26, [%rd16];
	mad.lo.s32 	%r23, %r8, %r12, %r16;
	mul.wide.s32 	%rd17, %r23, 8;
	add.s64 	%rd18, %rd1, %rd17;
	st.global.f64 	[%rd18], %fd26;
$L__BB0_4:
	setp.ne.s32 	%p9, %r12, 0;
	@%p9 bra 	$L__BB0_6;
	shl.b32 	%r24, %r8, 1;
	add.s32 	%r25, %r24, %r16;
	mul.wide.s32 	%rd19, %r25, 8;
	add.s64 	%rd20, %rd2, %rd19;
	ld.global.nc.f64 	%fd27, [%rd20];
	mul.wide.u32 	%rd21, %r16, 8;
	add.s64 	%rd22, %rd1, %rd21;
	st.global.f64 	[%rd22], %fd27;
$L__BB0_6:
	setp.ne.s32 	%p10, %r16, 0;
	@%p10 bra 	$L__BB0_8;
	mul.lo.s32 	%r26, %r8, %r12;
	mul.wide.s32 	%rd23, %r26, 8;
	add.s64 	%rd24, %rd2, %rd23;
	ld.global.nc.f64 	%fd28, [%rd24+16];
	add.s64 	%rd25, %rd1, %rd23;
	st.global.f64 	[%rd25], %fd28;
$L__BB0_8:
	setp.ne.s32 	%p11, %r16, %r4;
	@%p11 bra 	$L__BB0_10;
	mad.lo.s32 	%r27, %r8, %r12, %r8;
	mul.wide.s32 	%rd26, %r27, 8;
	add.s64 	%rd27, %rd2, %rd26;
	ld.global.nc.f64 	%fd29, [%rd27+-24];
	add.s64 	%rd28, %rd1, %rd26;
	st.global.f64 	[%rd28+-8], %fd29;
$L__BB0_10:
	ret;

}
	// .globl	_Z17compute_wave_gpu2PdPKdS1_iidddd
.visible .entry _Z17compute_wave_gpu2PdPKdS1_iidddd(
	.param .u64 .ptr .align 1 _Z17compute_wave_gpu2PdPKdS1_iidddd_param_0,
	.param .u64 .ptr .align 1 _Z17compute_wave_gpu2PdPKdS1_iidddd_param_1,
	.param .u64 .ptr .align 1 _Z17compute_wave_gpu2PdPKdS1_iidddd_param_2,
	.param .u32 _Z17compute_wave_gpu2PdPKdS1_iidddd_param_3,
	.param .u32 _Z17compute_wave_gpu2PdPKdS1_iidddd_param_4,
	.param .f64 _Z17compute_wave_gpu2PdPKdS1_iidddd_param_5,
	.param .f64 _Z17compute_wave_gpu2PdPKdS1_iidddd_param_6,
	.param .f64 _Z17compute_wave_gpu2PdPKdS1_iidddd_param_7,
	.param .f64 _Z17compute_wave_gpu2PdPKdS1_iidddd_param_8
)
{
	.reg .pred 	%p<24>;
	.reg .b32 	%r<25>;
	.reg .b64 	%rd<22>;
	.reg .b64 	%fd<36>;
	// demoted variable
	.shared .align 8 .b8 _ZZ17compute_wave_gpu2PdPKdS1_iiddddE6s_ucur[1152];
	ld.param.u64 	%rd6, [_Z17compute_wave_gpu2PdPKdS1_iidddd_param_0];
	ld.param.u64 	%rd7, [_Z17compute_wave_gpu2PdPKdS1_iidddd_param_1];
	ld.param.u32 	%r15, [_Z17compute_wave_gpu2PdPKdS1_iidddd_param_3];
	ld.param.u32 	%r16, [_Z17compute_wave_gpu2PdPKdS1_iidddd_param_4];
	ld.param.f64 	%fd2, [_Z17compute_wave_gpu2PdPKdS1_iidddd_param_6];
	ld.param.f64 	%fd3, [_Z17compute_wave_gpu2PdPKdS1_iidddd_param_7];
	ld.param.f64 	%fd4, [_Z17compute_wave_gpu2PdPKdS1_iidddd_param_8];
	cvta.to.global.u64 	%rd1, %rd6;
	cvta.to.global.u64 	%rd2, %rd7;
	mov.u32 	%r17, %ctaid.x;
	mov.u32 	%r1, %ntid.x;
	mov.u32 	%r2, %tid.x;
	mad.lo.s32 	%r3, %r17, %r1, %r2;
	mov.u32 	%r18, %ctaid.y;
	mov.u32 	%r4, %ntid.y;
	mov.u32 	%r5, %tid.y;
	mad.lo.s32 	%r6, %r18, %r4, %r5;
	mul.lo.s32 	%r7, %r16, %r3;
	add.s32 	%r8, %r7, %r6;
	mul.wide.s32 	%rd8, %r8, 8;
	add.s64 	%rd3, %rd2, %rd8;
	ld.global.nc.f64 	%fd5, [%rd3];
	mov.u32 	%r19, _ZZ17compute_wave_gpu2PdPKdS1_iiddddE6s_ucur;
	mad.lo.s32 	%r9, %r2, 96, %r19;
	add.s32 	%r10, %r9, 96;
	shl.b32 	%r20, %r5, 3;
	add.s32 	%r11, %r10, %r20;
	st.shared.f64 	[%r11+8], %fd5;
	setp.ne.s32 	%p1, %r2, 0;
	setp.lt.s32 	%p2, %r3, 1;
	add.s32 	%r12, %r19, %r20;
	or.pred  	%p3, %p1, %p2;
	@%p3 bra 	$L__BB1_2;
	sub.s32 	%r21, %r7, %r16;
	add.s32 	%r22, %r21, %r6;
	mul.wide.s32 	%rd9, %r22, 8;
	add.s64 	%rd10, %rd2, %rd9;
	ld.global.nc.f64 	%fd6, [%rd10];
	st.shared.f64 	[%r12+8], %fd6;
$L__BB1_2:
	add.s32 	%r23, %r1, -1;
	setp.ne.s32 	%p4, %r2, %r23;
	add.s32 	%r13, %r15, -1;
	setp.ge.s32 	%p5, %r3, %r13;
	or.pred  	%p6, %p4, %p5;
	@%p6 bra 	$L__BB1_4;
	mul.wide.s32 	%rd11, %r16, 8;
	add.s64 	%rd12, %rd3, %rd11;
	ld.global.nc.f64 	%fd7, [%rd12];
	st.shared.f64 	[%r12+1064], %fd7;
$L__BB1_4:
	setp.ne.s32 	%p7, %r5, 0;
	setp.eq.s32 	%p8, %r6, 0;
	or.pred  	%p9, %p7, %p8;
	@%p9 bra 	$L__BB1_6;
	ld.global.nc.f64 	%fd8, [%rd3+-8];
	st.shared.f64 	[%r10], %fd8;
$L__BB1_6:
	add.s32 	%r24, %r4, -1;
	setp.ne.s32 	%p10, %r5, %r24;
	add.s32 	%r14, %r16, -1;
	setp.ge.s32 	%p11, %r6, %r14;
	or.pred  	%p12, %p10, %p11;
	@%p12 bra 	$L__BB1_8;
	ld.global.nc.f64 	%fd9, [%rd3+8];
	st.shared.f64 	[%r9+184], %fd9;
$L__BB1_8:
	setp.ge.s32 	%p13, %r6, %r14;
	setp.eq.s32 	%p14, %r6, 0;
	setp.ge.s32 	%p15, %r3, %r13;
	setp.lt.s32 	%p16, %r3, 1;
	bar.sync 	0;
	or.pred  	%p17, %p16, %p15;
	or.pred  	%p18, %p14, %p17;
	add.s64 	%rd4, %rd1, %rd8;
	or.pred  	%p19, %p18, %p13;
	@%p19 bra 	$L__BB1_10;
	ld.param.f64 	%fd35, [_Z17compute_wave_gpu2PdPKdS1_iidddd_param_5];
	ld.param.u64 	%rd21, [_Z17compute_wave_gpu2PdPKdS1_iidddd_param_2];
	ld.shared.f64 	%fd11, [%r11+8];
	add.f64 	%fd12, %fd11, %fd11;
	cvta.to.global.u64 	%rd16, %rd21;
	add.s64 	%rd18, %rd16, %rd8;
	ld.global.nc.f64 	%fd13, [%rd18];
	sub.f64 	%fd14, %fd12, %fd13;
	mul.f64 	%fd15, %fd4, %fd4;
	mul.f64 	%fd16, %fd3, %fd15;
	mul.f64 	%fd17, %fd3, %fd16;
	ld.shared.f64 	%fd18, [%r11+-88];
	sub.f64 	%fd19, %fd18, %fd12;
	ld.shared.f64 	%fd20, [%r11+104];
	add.f64 	%fd21, %fd20, %fd19;
	mul.f64 	%fd22, %fd35, %fd35;
	div.rn.f64 	%fd23, %fd21, %fd22;
	ld.shared.f64 	%fd24, [%r11];
	sub.f64 	%fd25, %fd24, %fd12;
	ld.shared.f64 	%fd26, [%r11+16];
	add.f64 	%fd27, %fd26, %fd25;
	mul.f64 	%fd28, %fd2, %fd2;
	div.rn.f64 	%fd29, %fd27, %fd28;
	add.f64 	%fd30, %fd23, %fd29;
	fma.rn.f64 	%fd31, %fd17, %fd30, %fd14;
	st.global.f64 	[%rd4], %fd31;
	bra.uni 	$L__BB1_12;
$L__BB1_10:
	setp.ne.s32 	%p20, %r3, 0;
	@%p20 bra 	$L__BB1_12;
	ld.shared.f64 	%fd10, [%r12+296];
	mul.wide.u32 	%rd14, %r6, 8;
	add.s64 	%rd15, %rd1, %rd14;
	st.global.f64 	[%rd15], %fd10;
$L__BB1_12:
	setp.ne.s32 	%p21, %r6, 0;
	@%p21 bra 	$L__BB1_14;
	ld.shared.f64 	%fd32, [%r9+120];
	mul.wide.s32 	%rd19, %r7, 8;
	add.s64 	%rd20, %rd1, %rd19;
	st.global.f64 	[%rd20], %fd32;
$L__BB1_14:
	setp.ne.s32 	%p22, %r3, %r13;
	@%p22 bra 	$L__BB1_16;
	ld.shared.f64 	%fd33, [%r12+872];
	st.global.f64 	[%rd4], %fd33;
$L__BB1_16:
	setp.ne.s32 	%p23, %r6, %r14;
	@%p23 bra 	$L__BB1_18;
	ld.shared.f64 	%fd34, [%r9+168];
	st.global.f64 	[%rd4], %fd34;
$L__BB1_18:
	ret;

}


// ===== COMPILED SASS (sm_100) =====

	.target	sm_100

	.elftype	@"ET_EXEC"


//--------------------- .note.nv.tkinfo           --------------------------
	.section	.note.nv.tkinfo,"",@"SHT_NOTE"
	.sectionflags	@"SHF_NOTE_NV_TKINFO"
	.tkinfo
        /*0018*/ 	.word	0x00000002
        /*0030*/ 	.string	""
        /*0030*/ 	.string	"ptxas"
        /*0030*/ 	.string	"Cuda compilation tools, release 13.0, V13.0.88"
        /*0030*/ 	.string	"Build cuda_13.0.r13.0/compiler.36424714_0"
        /*0030*/ 	.string	"-arch sm_100 -m 64 "



//--------------------- .note.nv.cuinfo           --------------------------
	.section	.note.nv.cuinfo,"",@"SHT_NOTE"
	.sectionflags	@"SHF_NOTE_NV_CUINFO"
        /*0018*/ 	.short	0x0002
        /*001a*/ 	.short	0x0064
        /*001c*/ 	.short	0x0082
	.zero		2


//--------------------- .nv.info                  --------------------------
	.section	.nv.info,"",@"SHT_CUDA_INFO"
	.align	4


	//----- nvinfo : EIATTR_REGCOUNT
	.align		4
        /*0000*/ 	.byte	0x04, 0x2f
        /*0002*/ 	.short	(.L_1 - .L_0)
	.align		4
.L_0:
        /*0004*/ 	.word	index@(_Z16compute_wave_gpuPdPKdS1_iidddd)
        /*0008*/ 	.word	0x00000024


	//----- nvinfo : EIATTR_FRAME_SIZE
	.align		4
.L_1:
        /*000c*/ 	.byte	0x04, 0x11
        /*000e*/ 	.short	(.L_3 - .L_2)
	.align		4
.L_2:
        /*0010*/ 	.word	index@($__internal_1_$__cuda_sm20_div_rn_f64_full)
        /*0014*/ 	.word	0x00000000


	//----- nvinfo : EIATTR_FRAME_SIZE
	.align		4
.L_3:
        /*0018*/ 	.byte	0x04, 0x11
        /*001a*/ 	.short	(.L_5 - .L_4)
	.align		4
.L_4:
        /*001c*/ 	.word	index@(_Z16compute_wave_gpuPdPKdS1_iidddd)
        /*0020*/ 	.word	0x00000000


	//----- nvinfo : EIATTR_REGCOUNT
	.align		4
.L_5:
        /*0024*/ 	.byte	0x04, 0x2f
        /*0026*/ 	.short	(.L_7 - .L_6)
	.align		4
.L_6:
        /*0028*/ 	.word	index@(_Z17compute_wave_gpu2PdPKdS1_iidddd)
        /*002c*/ 	.word	0x00000026


	//----- nvinfo : EIATTR_FRAME_SIZE
	.align		4
.L_7:
        /*0030*/ 	.byte	0x04, 0x11
        /*0032*/ 	.short	(.L_9 - .L_8)
	.align		4
.L_8:
        /*0034*/ 	.word	index@($__internal_0_$__cuda_sm20_div_rn_f64_full)
        /*0038*/ 	.word	0x00000000


	//----- nvinfo : EIATTR_FRAME_SIZE
	.align		4
.L_9:
        /*003c*/ 	.byte	0x04, 0x11
        /*003e*/ 	.short	(.L_11 - .L_10)
	.align		4
.L_10:
        /*0040*/ 	.word	index@(_Z17compute_wave_gpu2PdPKdS1_iidddd)
        /*0044*/ 	.word	0x00000000


	//----- nvinfo : EIATTR_MIN_STACK_SIZE
	.align		4
.L_11:
        /*0048*/ 	.byte	0x04, 0x12
        /*004a*/ 	.short	(.L_13 - .L_12)
	.align		4
.L_12:
        /*004c*/ 	.word	index@(_Z17compute_wave_gpu2PdPKdS1_iidddd)
        /*0050*/ 	.word	0x00000000


	//----- nvinfo : EIATTR_MIN_STACK_SIZE
	.align		4
.L_13:
        /*0054*/ 	.byte	0x04, 0x12
        /*0056*/ 	.short	(.L_15 - .L_14)
	.align		4
.L_14:
        /*0058*/ 	.word	index@(_Z16compute_wave_gpuPdPKdS1_iidddd)
        /*005c*/ 	.word	0x00000000
.L_15:


//--------------------- .nv.compat                --------------------------
	.section	.nv.compat,"",@"SHT_CUDA_COMPAT_INFO"
	.align	4
        /*0000*/ 	.byte	0x02, 0x09, 0x00, 0x00, 0x02, 0x02, 0x01, 0x00, 0x02, 0x05, 0x05, 0x00, 0x03, 0x07, 0x01, 0x01
        /*0010*/ 	.byte	0x02, 0x03, 0x00, 0x00, 0x02, 0x06, 0x01, 0x00, 0x04, 0x0b, 0x08, 0x00, 0x01, 0x00, 0x00, 0x00
        /*0020*/ 	.byte	0x00, 0x00, 0x00, 0x00


//--------------------- .nv.info._Z17compute_wave_gpu2PdPKdS1_iidddd --------------------------
	.section	.nv.info._Z17compute_wave_gpu2PdPKdS1_iidddd,"",@"SHT_CUDA_INFO"
	.sectionflags	@""
	.align	4


	//----- nvinfo : EIATTR_CUDA_API_VERSION
	.align		4
        /*0000*/ 	.byte	0x04, 0x37
        /*0002*/ 	.short	(.L_17 - .L_16)
.L_16:
        /*0004*/ 	.word	0x00000082


	//----- nvinfo : EIATTR_KPARAM_INFO
	.align		4
.L_17:
        /*0008*/ 	.byte	0x04, 0x17
        /*000a*/ 	.short	(.L_19 - .L_18)
.L_18:
        /*000c*/ 	.word	0x00000000
        /*0010*/ 	.short	0x0008
        /*0012*/ 	.short	0x0038
        /*0014*/ 	.byte	0x00, 0xf0, 0x21, 0x00


	//----- nvinfo : EIATTR_KPARAM_INFO
	.align		4
.L_19:
        /*0018*/ 	.byte	0x04, 0x17
        /*001a*/ 	.short	(.L_21 - .L_20)
.L_20:
        /*001c*/ 	.word	0x00000000
        /*0020*/ 	.short	0x0007
        /*0022*/ 	.short	0x0030
        /*0024*/ 	.byte	0x00, 0xf0, 0x21, 0x00


	//----- nvinfo : EIATTR_KPARAM_INFO
	.align		4
.L_21:
        /*0028*/ 	.byte	0x04, 0x17
        /*002a*/ 	.short	(.L_23 - .L_22)
.L_22:
        /*002c*/ 	.word	0x00000000
        /*0030*/ 	.short	0x0006
        /*0032*/ 	.short	0x0028
        /*0034*/ 	.byte	0x00, 0xf0, 0x21, 0x00


	//----- nvinfo : EIATTR_KPARAM_INFO
	.align		4
.L_23:
        /*0038*/ 	.byte	0x04, 0x17
        /*003a*/ 	.short	(.L_25 - .L_24)
.L_24:
        /*003c*/ 	.word	0x00000000
        /*0040*/ 	.short	0x0005
        /*0042*/ 	.short	0x0020
        /*0044*/ 	.byte	0x00, 0xf0, 0x21, 0x00


	//----- nvinfo : EIATTR_KPARAM_INFO
	.align		4
.L_25:
        /*0048*/ 	.byte	0x04, 0x17
        /*004a*/ 	.short	(.L_27 - .L_26)
.L_26:
        /*004c*/ 	.word	0x00000000
        /*0050*/ 	.short	0x0004
        /*0052*/ 	.short	0x001c
        /*0054*/ 	.byte	0x00, 0xf0, 0x11, 0x00


	//----- nvinfo : EIATTR_KPARAM_INFO
	.align		4
.L_27:
        /*0058*/ 	.byte	0x04, 0x17
        /*005a*/ 	.short	(.L_29 - .L_28)
.L_28:
        /*005c*/ 	.word	0x00000000
        /*0060*/ 	.short	0x0003
        /*0062*/ 	.short	0x0018
        /*0064*/ 	.byte	0x00, 0xf0, 0x11, 0x00


	//----- nvinfo : EIATTR_KPARAM_INFO
	.align		4
.L_29:
        /*0068*/ 	.byte	0x04, 0x17
        /*006a*/ 	.short	(.L_31 - .L_30)
.L_30:
        /*006c*/ 	.word	0x00000000
        /*0070*/ 	.short	0x0002
        /*0072*/ 	.short	0x0010
        /*0074*/ 	.byte	0x00, 0xf5, 0x21, 0x00


	//----- nvinfo : EIATTR_KPARAM_INFO
	.align		4
.L_31:
        /*0078*/ 	.byte	0x04, 0x17
        /*007a*/ 	.short	(.L_33 - .L_32)
.L_32:
        /*007c*/ 	.word	0x00000000
        /*0080*/ 	.short	0x0001
        /*0082*/ 	.short	0x0008
        /*0084*/ 	.byte	0x00, 0xf5, 0x21, 0x00


	//----- nvinfo : EIATTR_KPARAM_INFO
	.align		4
.L_33:
        /*0088*/ 	.byte	0x04, 0x17
        /*008a*/ 	.short	(.L_35 - .L_34)
.L_34:
        /*008c*/ 	.word	0x00000000
        /*0090*/ 	.short	0x0000
        /*0092*/ 	.short	0x0000
        /*0094*/ 	.byte	0x00, 0xf5, 0x21, 0x00


	//----- nvinfo : EIATTR_SPARSE_MMA_MASK
	.align		4
.L_35:
        /*0098*/ 	.byte	0x03, 0x50
        /*009a*/ 	.short	0x0000


	//----- nvinfo : EIATTR_MAXREG_COUNT
	.align		4
        /*009c*/ 	.byte	0x03, 0x1b
        /*009e*/ 	.short	0x00ff


	//----- nvinfo : EIATTR_NUM_BARRIERS
	.align		4
        /*00a0*/ 	.byte	0x02, 0x4c
        /*00a2*/ 	.byte	0x01
	.zero		1


	//----- nvinfo : EIATTR_MERCURY_ISA_VERSION
	.align		4
        /*00a4*/ 	.byte	0x03, 0x5f
        /*00a6*/ 	.short	0x0101


	//----- nvinfo : EIATTR_VRC_CTA_INIT_COUNT
	.align		4
        /*00a8*/ 	.byte	0x02, 0x4a
	.zero		1
	.zero		1


	//----- nvinfo : EIATTR_EXIT_INSTR_OFFSETS
	.align		4
        /*00ac*/ 	.byte	0x04, 0x1c
        /*00ae*/ 	.short	(.L_37 - .L_36)


	//   ....[0]....
.L_36:
        /*00b0*/ 	.word	0x000008c0


	//   ....[1]....
        /*00b4*/ 	.word	0x000008f0


	//----- nvinfo : EIATTR_CRS_STACK_SIZE
	.align		4
.L_37:
        /*00b8*/ 	.byte	0x04, 0x1e
        /*00ba*/ 	.short	(.L_39 - .L_38)
.L_38:
        /*00bc*/ 	.word	0x00000000


	//----- nvinfo : EIATTR_CBANK_PARAM_SIZE
	.align		4
.L_39:
        /*00c0*/ 	.byte	0x03, 0x19
        /*00c2*/ 	.short	0x0040


	//----- nvinfo : EIATTR_PARAM_CBANK
	.align		4
        /*00c4*/ 	.byte	0x04, 0x0a
        /*00c6*/ 	.short	(.L_41 - .L_40)
	.align		4
.L_40:
        /*00c8*/ 	.word	index@(.nv.constant0._Z17compute_wave_gpu2PdPKdS1_iidddd)
        /*00cc*/ 	.short	0x0380
        /*00ce*/ 	.short	0x0040


	//----- nvinfo : EIATTR_SW_WAR
	.align		4
.L_41:
        /*00d0*/ 	.byte	0x04, 0x36
        /*00d2*/ 	.short	(.L_43 - .L_42)
.L_42:
        /*00d4*/ 	.word	0x00000008
.L_43:


//--------------------- .nv.info._Z16compute_wave_gpuPdPKdS1_iidddd --------------------------
	.section	.nv.info._Z16compute_wave_gpuPdPKdS1_iidddd,"",@"SHT_CUDA_INFO"
	.sectionflags	@""
	.align	4


	//----- nvinfo : EIATTR_CUDA_API_VERSION
	.align		4
        /*0000*/ 	.byte	0x04, 0x37
        /*0002*/ 	.short	(.L_45 - .L_44)
.L_44:
        /*0004*/ 	.word	0x00000082


	//----- nvinfo : EIATTR_KPARAM_INFO
	.align		4
.L_45:
        /*0008*/ 	.byte	0x04, 0x17
        /*000a*/ 	.short	(.L_47 - .L_46)
.L_46:
        /*000c*/ 	.word	0x00000000
        /*0010*/ 	.short	0x0008
        /*0012*/ 	.short	0x0038
        /*0014*/ 	.byte	0x00, 0xf0, 0x21, 0x00


	//----- nvinfo : EIATTR_KPARAM_INFO
	.align		4
.L_47:
        /*0018*/ 	.byte	0x04, 0x17
        /*001a*/ 	.short	(.L_49 - .L_48)
.L_48:
        /*001c*/ 	.word	0x00000000
        /*0020*/ 	.short	0x0007
        /*0022*/ 	.short	0x0030
        /*0024*/ 	.byte	0x00, 0xf0, 0x21, 0x00


	//----- nvinfo : EIATTR_KPARAM_INFO
	.align		4
.L_49:
        /*0028*/ 	.byte	0x04, 0x17
        /*002a*/ 	.short	(.L_51 - .L_50)
.L_50:
        /*002c*/ 	.word	0x00000000
        /*0030*/ 	.short	0x0006
        /*0032*/ 	.short	0x0028
        /*0034*/ 	.byte	0x00, 0xf0, 0x21, 0x00


	//----- nvinfo : EIATTR_KPARAM_INFO
	.align		4
.L_51:
        /*0038*/ 	.byte	0x04, 0x17
        /*003a*/ 	.short	(.L_53 - .L_52)
.L_52:
        /*003c*/ 	.word	0x00000000
        /*0040*/ 	.short	0x0005
        /*0042*/ 	.short	0x0020
        /*0044*/ 	.byte	0x00, 0xf0, 0x21, 0x00


	//----- nvinfo : EIATTR_KPARAM_INFO
	.align		4
.L_53:
        /*0048*/ 	.byte	0x04, 0x17
        /*004a*/ 	.short	(.L_55 - .L_54)
.L_54:
        /*004c*/ 	.word	0x00000000
        /*0050*/ 	.short	0x0004
        /*0052*/ 	.short	0x001c
        /*0054*/ 	.byte	0x00, 0xf0, 0x11, 0x00


	//----- nvinfo : EIATTR_KPARAM_INFO
	.align		4
.L_55:
        /*0058*/ 	.byte	0x04, 0x17
        /*005a*/ 	.short	(.L_57 - .L_56)
.L_56:
        /*005c*/ 	.word	0x00000000
        /*0060*/ 	.short	0x0003
        /*0062*/ 	.short	0x0018
        /*0064*/ 	.byte	0x00, 0xf0, 0x11, 0x00


	//----- nvinfo : EIATTR_KPARAM_INFO
	.align		4
.L_57:
        /*0068*/ 	.byte	0x04, 0x17
        /*006a*/ 	.short	(.L_59 - .L_58)
.L_58:
        /*006c*/ 	.word	0x00000000
        /*0070*/ 	.short	0x0002
        /*0072*/ 	.short	0x0010
        /*0074*/ 	.byte	0x00, 0xf5, 0x21, 0x00


	//----- nvinfo : EIATTR_KPARAM_INFO
	.align		4
.L_59:
        /*0078*/ 	.byte	0x04, 0x17
        /*007a*/ 	.short	(.L_61 - .L_60)
.L_60:
        /*007c*/ 	.word	0x00000000
        /*0080*/ 	.short	0x0001
        /*0082*/ 	.short	0x0008
        /*0084*/ 	.byte	0x00, 0xf5, 0x21, 0x00


	//----- nvinfo : EIATTR_KPARAM_INFO
	.align		4
.L_61:
        /*0088*/ 	.byte	0x04, 0x17
        /*008a*/ 	.short	(.L_63 - .L_62)
.L_62:
        /*008c*/ 	.word	0x00000000
        /*0090*/ 	.short	0x0000
        /*0092*/ 	.short	0x0000
        /*0094*/ 	.byte	0x00, 0xf5, 0x21, 0x00


	//----- nvinfo : EIATTR_SPARSE_MMA_MASK
	.align		4
.L_63:
        /*0098*/ 	.byte	0x03, 0x50
        /*009a*/ 	.short	0x0000


	//----- nvinfo : EIATTR_MAXREG_COUNT
	.align		4
        /*009c*/ 	.byte	0x03, 0x1b
        /*009e*/ 	.short	0x00ff


	//----- nvinfo : EIATTR_MERCURY_ISA_VERSION
	.align		4
        /*00a0*/ 	.byte	0x03, 0x5f
        /*00a2*/ 	.short	0x0101


	//----- nvinfo : EIATTR_VRC_CTA_INIT_COUNT
	.align		4
        /*00a4*/ 	.byte	0x02, 0x4a
	.zero		1
	.zero		1


	//----- nvinfo : EIATTR_EXIT_INSTR_OFFSETS
	.align		4
        /*00a8*/ 	.byte	0x04, 0x1c
        /*00aa*/ 	.short	(.L_65 - .L_64)


	//   ....[0]....
.L_64:
        /*00ac*/ 	.word	0x00000830


	//   ....[1]....
        /*00b0*/ 	.word	0x000008c0


	//----- nvinfo : EIATTR_CRS_STACK_SIZE
	.align		4
.L_65:
        /*00b4*/ 	.byte	0x04, 0x1e
        /*00b6*/ 	.short	(.L_67 - .L_66)
.L_66:
        /*00b8*/ 	.word	0x00000000


	//----- nvinfo : EIATTR_CBANK_PARAM_SIZE
	.align		4
.L_67:
        /*00bc*/ 	.byte	0x03, 0x19
        /*00be*/ 	.short	0x0040


	//----- nvinfo : EIATTR_PARAM_CBANK
	.align		4
        /*00c0*/ 	.byte	0x04, 0x0a
        /*00c2*/ 	.short	(.L_69 - .L_68)
	.align		4
.L_68:
        /*00c4*/ 	.word	index@(.nv.constant0._Z16compute_wave_gpuPdPKdS1_iidddd)
        /*00c8*/ 	.short	0x0380
        /*00ca*/ 	.short	0x0040


	//----- nvinfo : EIATTR_SW_WAR
	.align		4
.L_69:
        /*00cc*/ 	.byte	0x04, 0x36
        /*00ce*/ 	.short	(.L_71 - .L_70)
.L_70:
        /*00d0*/ 	.word	0x00000008
.L_71:


//--------------------- .nv.callgraph             --------------------------
	.section	.nv.callgraph,"",@"SHT_CUDA_CALLGRAPH"
	.align	4
	.sectionentsize	8
	.align		4
        /*0000*/ 	.word	0x00000000
	.align		4
        /*0004*/ 	.word	0xffffffff
	.align		4
        /*0008*/ 	.word	0x00000000
	.align		4
        /*000c*/ 	.word	0xfffffffe
	.align		4
        /*0010*/ 	.word	0x00000000
	.align		4
        /*0014*/ 	.word	0xfffffffd
	.align		4
        /*0018*/ 	.word	0x00000000
	.align		4
        /*001c*/ 	.word	0xfffffffc


//--------------------- .text._Z17compute_wave_gpu2PdPKdS1_iidddd --------------------------
	.section	.text._Z17compute_wave_gpu2PdPKdS1_iidddd,"ax",@progbits
	.align	128
        .global         _Z17compute_wave_gpu2PdPKdS1_iidddd
        .type           _Z17compute_wave_gpu2PdPKdS1_iidddd,@function
        .size           _Z17compute_wave_gpu2PdPKdS1_iidddd,(.L_x_25 - _Z17compute_wave_gpu2PdPKdS1_iidddd)
        .other          _Z17compute_wave_gpu2PdPKdS1_iidddd,@"STO_CUDA_ENTRY STV_DEFAULT"
_Z17compute_wave_gpu2PdPKdS1_iidddd:
.text._Z17compute_wave_gpu2PdPKdS1_iidddd:
[----:B------:R-:W-:Y:S01]  /*0000*/  LDC R1, c[0x0][0x37c] ;  /* 0x0000df00ff017b82 */ /* 0x000fe20000000800 */
[----:B------:R-:W0:Y:S07]  /*0010*/  S2R R21, SR_TID.X ;  /* 0x0000000000157919 */ /* 0x000e2e0000002100 */
[----:B------:R-:W0:Y:S01]  /*0020*/  S2UR UR5, SR_CTAID.X ;  /* 0x00000000000579c3 */ /* 0x000e220000002500 */
[----:B------:R-:W1:Y:S01]  /*0030*/  LDCU UR4, c[0x0][0x398] ;  /* 0x00007300ff0477ac */ /* 0x000e620008000800 */
[----:B------:R-:W2:Y:S06]  /*0040*/  S2R R22, SR_TID.Y ;  /* 0x0000000000167919 */ /* 0x000eac0000002200 */
[----:B------:R-:W0:Y:S08]  /*0050*/  LDC R0, c[0x0][0x360] ;  /* 0x0000d800ff007b82 */ /* 0x000e300000000800 */
[----:B------:R-:W2:Y:S01]  /*0060*/  S2UR UR6, SR_CTAID.Y ;  /* 0x00000000000679c3 */ /* 0x000ea20000002600 */
[----:B-1----:R-:W-:-:S07]  /*0070*/  UIADD3 UR4, UPT, UPT, UR4, -0x1, URZ ;  /* 0xffffffff04047890 */ /* 0x002fce000fffe0ff */
[----:B------:R-:W2:Y:S08]  /*0080*/  LDC R2, c[0x0][0x364] ;  /* 0x0000d900ff027b82 */ /* 0x000eb00000000800 */
[----:B------:R-:W1:Y:S01]  /*0090*/  LDC R15, c[0x0][0x39c] ;  /* 0x0000e700ff0f7b82 */ /* 0x000e620000000800 */
[C---:B0-----:R-:W-:Y:S02]  /*00a0*/  IMAD R4, R0.reuse, UR5, R21 ;  /* 0x0000000500047c24 */ /* 0x041fe4000f8e0215 */
[----:B------:R-:W-:-:S03]  /*00b0*/  VIADD R0, R0, 0xffffffff ;  /* 0xffffffff00007836 */ /* 0x000fc60000000000 */
[C---:B------:R-:W-:Y:S02]  /*00c0*/  ISETP.GE.AND P2, PT, R4.reuse, 0x1, PT ;  /* 0x000000010400780c */ /* 0x040fe40003f46270 */
[----:B------:R-:W0:Y:S01]  /*00d0*/  LDC.64 R12, c[0x0][0x388] ;  /* 0x0000e200ff0c7b82 */ /* 0x000e220000000a00 */
[----:B------:R-:W-:Y:S02]  /*00e0*/  ISETP.GE.AND P0, PT, R4, UR4, PT ;  /* 0x0000000404007c0c */ /* 0x000fe4000bf06270 */
[C---:B------:R-:W-:Y:S02]  /*00f0*/  ISETP.NE.OR P2, PT, R21.reuse, RZ, !P2 ;  /* 0x000000ff1500720c */ /* 0x040fe40005745670 */
[----:B------:R-:W-:Y:S01]  /*0100*/  ISETP.NE.OR P4, PT, R21, R0, P0 ;  /* 0x000000001500720c */ /* 0x000fe20000785670 */
[C---:B--2---:R-:W-:Y:S01]  /*0110*/  IMAD R5, R2.reuse, UR6, R22 ;  /* 0x0000000602057c24 */ /* 0x044fe2000f8e0216 */
[----:B------:R-:W2:Y:S01]  /*0120*/  LDCU.64 UR6, c[0x0][0x358] ;  /* 0x00006b00ff0677ac */ /* 0x000ea20008000a00 */
[----:B------:R-:W-:-:S03]  /*0130*/  VIADD R2, R2, 0xffffffff ;  /* 0xffffffff02027836 */ /* 0x000fc60000000000 */
[----:B------:R-:W-:Y:S01]  /*0140*/  ISETP.NE.AND P3, PT, R5, RZ, PT ;  /* 0x000000ff0500720c */ /* 0x000fe20003f65270 */
[----:B-1----:R-:W-:-:S03]  /*0150*/  VIADD R6, R15, 0xffffffff ;  /* 0xffffffff0f067836 */ /* 0x002fc60000000000 */
[----:B------:R-:W-:Y:S01]  /*0160*/  ISETP.NE.OR P3, PT, R22, RZ, !P3 ;  /* 0x000000ff1600720c */ /* 0x000fe20005f65670 */
[----:B------:R-:W-:Y:S01]  /*0170*/  IMAD R8, R4, R15, RZ ;  /* 0x0000000f04087224 */ /* 0x000fe200078e02ff */
[----:B------:R-:W-:-:S03]  /*0180*/  ISETP.GE.AND P1, PT, R5, R6, PT ;  /* 0x000000060500720c */ /* 0x000fc60003f26270 */
[C-C-:B------:R-:W-:Y:S01]  /*0190*/  IMAD.IADD R0, R5.reuse, 0x1, R8.reuse ;  /* 0x0000000105007824 */ /* 0x140fe200078e0208 */
[----:B------:R-:W-:Y:S02]  /*01a0*/  @!P2 IADD3 R3, PT, PT, R5, -R15, R8 ;  /* 0x8000000f0503a210 */ /* 0x000fe40007ffe008 */
[----:B------:R-:W-:Y:S01]  /*01b0*/  ISETP.NE.OR P1, PT, R22, R2, P1 ;  /* 0x000000021600720c */ /* 0x000fe20000f25670 */
[----:B0-----:R-:W-:-:S04]  /*01c0*/  IMAD.WIDE R10, R0, 0x8, R12 ;  /* 0x00000008000a7825 */ /* 0x001fc800078e020c */
[----:B------:R-:W-:Y:S01]  /*01d0*/  @!P2 IMAD.WIDE R12, R3, 0x8, R12 ;  /* 0x00000008030ca825 */ /* 0x000fe200078e020c */
[----:B--2---:R-:W2:Y:S03]  /*01e0*/  @!P3 LDG.E.64.CONSTANT R16, desc[UR6][R10.64+-0x8] ;  /* 0xfffff8060a10b981 */ /* 0x004ea6000c1e9b00 */
[----:B------:R-:W-:Y:S01]  /*01f0*/  @!P4 IMAD.WIDE R14, R15, 0x8, R10 ;  /* 0x000000080f0ec825 */ /* 0x000fe200078e020a */
[----:B------:R-:W3:Y:S04]  /*0200*/  LDG.E.64.CONSTANT R2, desc[UR6][R10.64] ;  /* 0x000000060a027981 */ /* 0x000ee8000c1e9b00 */
[----:B------:R-:W4:Y:S04]  /*0210*/  @!P2 LDG.E.64.CONSTANT R12, desc[UR6][R12.64] ;  /* 0x000000060c0ca981 */ /* 0x000f28000c1e9b00 */
[----:B------:R-:W5:Y:S04]  /*0220*/  @!P4 LDG.E.64.CONSTANT R14, desc[UR6][R14.64] ;  /* 0x000000060e0ec981 */ /* 0x000f68000c1e9b00 */
[----:B------:R0:W2:Y:S01]  /*0230*/  @!P1 LDG.E.64.CONSTANT R18, desc[UR6][R10.64+0x8] ;  /* 0x000008060a129981 */ /* 0x0000a2000c1e9b00 */
[----:B------:R-:W1:Y:S01]  /*0240*/  S2R R20, SR_CgaCtaId ;  /* 0x0000000000147919 */ /* 0x000e620000008800 */
[----:B------:R-:W-:-:S02]  /*0250*/  MOV R7, 0x400 ;  /* 0x0000040000077802 */ /* 0x000fc40000000f00 */
[----:B------:R-:W-:-:S04]  /*0260*/  ISETP.LT.OR P0, PT, R4, 0x1, P0 ;  /* 0x000000010400780c */ /* 0x000fc80000701670 */
[----:B------:R-:W-:-:S04]  /*0270*/  ISETP.EQ.OR P0, PT, R5, RZ, P0 ;  /* 0x000000ff0500720c */ /* 0x000fc80000702670 */
[----:B------:R-:W-:Y:S02]  /*0280*/  ISETP.GE.OR P0, PT, R5, R6, P0 ;  /* 0x000000060500720c */ /* 0x000fe40000706670 */
[----:B-1----:R-:W-:-:S05]  /*0290*/  LEA R9, R20, R7, 0x18 ;  /* 0x0000000714097211 */ /* 0x002fca00078ec0ff */
[--C-:B------:R-:W-:Y:S02]  /*02a0*/  IMAD R7, R21, 0x60, R9.reuse ;  /* 0x0000006015077824 */ /* 0x100fe400078e0209 */
[----:B------:R-:W0:Y:S01]  /*02b0*/  LDC.64 R20, c[0x0][0x380] ;  /* 0x0000e000ff147b82 */ /* 0x000e220000000a00 */
[C---:B------:R-:W-:Y:S02]  /*02c0*/  IMAD R9, R22.reuse, 0x8, R9 ;  /* 0x0000000816097824 */ /* 0x040fe400078e0209 */
[----:B------:R-:W-:Y:S01]  /*02d0*/  IMAD R32, R22, 0x8, R7 ;  /* 0x0000000816207824 */ /* 0x000fe200078e0207 */
[----:B------:R-:W-:Y:S01]  /*02e0*/  BSSY.RECONVERGENT B0, `(.L_x_0) ;  /* 0x0000054000007945 */ /* 0x000fe20003800200 */
[----:B0-----:R-:W-:-:S03]  /*02f0*/  IMAD.WIDE R10, R0, 0x8, R20 ;  /* 0x00000008000a7825 */ /* 0x001fc600078e0214 */
[----:B---3--:R0:W-:Y:S04]  /*0300*/  STS.64 [R32+0x68], R2 ;  /* 0x0000680220007388 */ /* 0x0081e80000000a00 */
[----:B----4-:R0:W-:Y:S04]  /*0310*/  @!P2 STS.64 [R9+0x8], R12 ;  /* 0x0000080c0900a388 */ /* 0x0101e80000000a00 */
[----:B-----5:R0:W-:Y:S04]  /*0320*/  @!P4 STS.64 [R9+0x428], R14 ;  /* 0x0004280e0900c388 */ /* 0x0201e80000000a00 */
[----:B--2---:R0:W-:Y:S04]  /*0330*/  @!P3 STS.64 [R7+0x60], R16 ;  /* 0x000060100700b388 */ /* 0x0041e80000000a00 */
[----:B------:R0:W-:Y:S01]  /*0340*/  @!P1 STS.64 [R7+0xb8], R18 ;  /* 0x0000b81207009388 */ /* 0x0001e20000000a00 */
[----:B------:R-:W-:Y:S06]  /*0350*/  BAR.SYNC.DEFER_BLOCKING 0x0 ;  /* 0x0000000000007b1d */ /* 0x000fec0000010000 */
[----:B------:R-:W-:Y:S05]  /*0360*/  @P0 BRA `(.L_x_1) ;  /* 0x00000004001c0947 */ /* 0x000fea0003800000 */
[----:B0-----:R-:W0:Y:S01]  /*0370*/  LDC.64 R12, c[0x0][0x390] ;  /* 0x0000e400ff0c7b82 */ /* 0x001e220000000a00 */
[----:B------:R-:W1:Y:S04]  /*0380*/  LDS.64 R28, [R32+0x68] ;  /* 0x00006800201c7984 */ /* 0x000e680000000a00 */
[----:B------:R-:W2:Y:S03]  /*0390*/  LDS.64 R16, [R32+0x8] ;  /* 0x0000080020107984 */ /* 0x000ea60000000a00 */
[----:B------:R-:W3:Y:S01]  /*03a0*/  LDC.64 R14, c[0x0][0x3a0] ;  /* 0x0000e800ff0e7b82 */ /* 0x000ee20000000a00 */
[----:B------:R-:W4:Y:S01]  /*03b0*/  LDS.64 R2, [R32+0xc8] ;  /* 0x0000c80020027984 */ /* 0x000f220000000a00 */
[----:B0-----:R-:W-:-:S06]  /*03c0*/  IMAD.WIDE R12, R0, 0x8, R12 ;  /* 0x00000008000c7825 */ /* 0x001fcc00078e020c */
[----:B------:R-:W5:Y:S01]  /*03d0*/  LDG.E.64.CONSTANT R12, desc[UR6][R12.64] ;  /* 0x000000060c0c7981 */ /* 0x000f62000c1e9b00 */
[----:B------:R-:W-:Y:S01]  /*03e0*/  IMAD.MOV.U32 R18, RZ, RZ, 0x1 ;  /* 0x00000001ff127424 */ /* 0x000fe200078e00ff */
[----:B---3--:R-:W-:Y:S01]  /*03f0*/  DMUL R14, R14, R14 ;  /* 0x0000000e0e0e7228 */ /* 0x008fe20000000000 */
[----:B------:R-:W-:Y:S05]  /*0400*/  BSSY.RECONVERGENT B1, `(.L_x_2) ;  /* 0x000001a000017945 */ /* 0x000fea0003800200 */
[----:B------:R-:W0:Y:S01]  /*0410*/  MUFU.RCP64H R19, R15 ;  /* 0x0000000f00137308 */ /* 0x000e220000001800 */
[----:B-1----:R-:W-:-:S08]  /*0420*/  DADD R28, R28, R28 ;  /* 0x000000001c1c7229 */ /* 0x002fd0000000001c */
[----:B--2---:R-:W-:Y:S02]  /*0430*/  DADD R16, -R28, R16 ;  /* 0x000000001c107229 */ /* 0x004fe40000000110 */
[----:B0-----:R-:W-:-:S06]  /*0440*/  DFMA R20, -R14, R18, 1 ;  /* 0x3ff000000e14742b */ /* 0x001fcc0000000112 */
[----:B----4-:R-:W-:Y:S02]  /*0450*/  DADD R16, R16, R2 ;  /* 0x0000000010107229 */ /* 0x010fe40000000002 */
[----:B------:R-:W-:-:S08]  /*0460*/  DFMA R20, R20, R20, R20 ;  /* 0x000000141414722b */ /* 0x000fd00000000014 */
[----:B------:R-:W-:Y:S01]  /*0470*/  FSETP.GEU.AND P1, PT, |R17|, 6.5827683646048100446e-37, PT ;  /* 0x036000001100780b */ /* 0x000fe20003f2e200 */
[----:B------:R-:W-:-:S08]  /*0480*/  DFMA R20, R18, R20, R18 ;  /* 0x000000141214722b */ /* 0x000fd00000000012 */
[----:B------:R-:W-:-:S08]  /*0490*/  DFMA R18, -R14, R20, 1 ;  /* 0x3ff000000e12742b */ /* 0x000fd00000000114 */
[----:B------:R-:W-:-:S08]  /*04a0*/  DFMA R18, R20, R18, R20 ;  /* 0x000000121412722b */ /* 0x000fd00000000014 */
[----:B------:R-:W-:-:S08]  /*04b0*/  DMUL R2, R16, R18 ;  /* 0x0000001210027228 */ /* 0x000fd00000000000 */
[----:B------:R-:W-:-:S08]  /*04c0*/  DFMA R20, -R14, R2, R16 ;  /* 0x000000020e14722b */ /* 0x000fd00000000110 */
[----:B------:R-:W-:-:S10]  /*04d0*/  DFMA R2, R18, R20, R2 ;  /* 0x000000141202722b */ /* 0x000fd40000000002 */
[----:B------:R-:W-:-:S05]  /*04e0*/  FFMA R0, RZ, R15, R3 ;  /* 0x0000000fff007223 */ /* 0x000fca0000000003 */
[----:B------:R-:W-:Y:S01]  /*04f0*/  FSETP.GT.AND P0, PT, |R0|, 1.469367938527859385e-39, PT ;  /* 0x001000000000780b */ /* 0x000fe20003f04200 */
[----:B-----5:R-:W-:-:S12]  /*0500*/  DADD R12, R28, -R12 ;  /* 0x000000001c0c7229 */ /* 0x020fd8000000080c */
[----:B------:R-:W-:Y:S05]  /*0510*/  @P0 BRA P1, `(.L_x_3) ;  /* 0x0000000000200947 */ /* 0x000fea0000800000 */
[----:B------:R-:W-:Y:S01]  /*0520*/  IMAD.MOV.U32 R18, RZ, RZ, R16 ;  /* 0x000000ffff127224 */ /* 0x000fe200078e0010 */
[----:B------:R-:W-:Y:S01]  /*0530*/  MOV R0, 0x580 ;  /* 0x0000058000007802 */ /* 0x000fe20000000f00 */
[----:B------:R-:W-:Y:S02]  /*0540*/  IMAD.MOV.U32 R19, RZ, RZ, R17 ;  /* 0x000000ffff137224 */ /* 0x000fe400078e0011 */
[----:B------:R-:W-:Y:S02]  /*0550*/  IMAD.MOV.U32 R16, RZ, RZ, R14 ;  /* 0x000000ffff107224 */ /* 0x000fe400078e000e */
[----:B------:R-:W-:-:S07]  /*0560*/  IMAD.MOV.U32 R17, RZ, RZ, R15 ;  /* 0x000000ffff117224 */ /* 0x000fce00078e000f */
[----:B------:R-:W-:Y:S05]  /*0570*/  CALL.REL.NOINC `($__internal_0_$__cuda_sm20_div_rn_f64_full) ;  /* 0x0000000000e07944 */ /* 0x000fea0003c00000 */
[----:B------:R-:W-:Y:S02]  /*0580*/  IMAD.MOV.U32 R2, RZ, RZ, R22 ;  /* 0x000000ffff027224 */ /* 0x000fe400078e0016 */
[----:B------:R-:W-:-:S07]  /*0590*/  IMAD.MOV.U32 R3, RZ, RZ, R23 ;  /* 0x000000ffff037224 */ /* 0x000fce00078e0017 */
.L_x_3:
[----:B------:R-:W-:Y:S05]  /*05a0*/  BSYNC.RECONVERGENT B1 ;  /* 0x0000000000017941 */ /* 0x000fea0003800200 */
.L_x_2:
[----:B------:R-:W0:Y:S01]  /*05b0*/  LDC.64 R16, c[0x0][0x3a8] ;  /* 0x0000ea00ff107b82 */ /* 0x000e220000000a00 */
[----:B------:R-:W1:Y:S01]  /*05c0*/  LDS.64 R18, [R32+0x60] ;  /* 0x0000600020127984 */ /* 0x000e620000000a00 */
[----:B------:R-:W-:Y:S01]  /*05d0*/  IMAD.MOV.U32 R20, RZ, RZ, 0x1 ;  /* 0x00000001ff147424 */ /* 0x000fe200078e00ff */
[----:B------:R-:W-:Y:S02]  /*05e0*/  BSSY.RECONVERGENT B1, `(.L_x_4) ;  /* 0x000001b000017945 */ /* 0x000fe40003800200 */
[----:B------:R-:W2:Y:S03]  /*05f0*/  LDS.64 R14, [R32+0x70] ;  /* 0x00007000200e7984 */ /* 0x000ea60000000a00 */
[----:B------:R-:W3:Y:S01]  /*0600*/  LDC.64 R24, c[0x0][0x3b8] ;  /* 0x0000ee00ff187b82 */ /* 0x000ee20000000a00 */
[----:B0-----:R-:W-:-:S06]  /*0610*/  DMUL R16, R16, R16 ;  /* 0x0000001010107228 */ /* 0x001fcc0000000000 */
[----:B------:R-:W0:Y:S01]  /*0620*/  MUFU.RCP64H R21, R17 ;  /* 0x0000001100157308 */ /* 0x000e220000001800 */
[----:B-1----:R-:W-:Y:S01]  /*0630*/  DADD R18, -R28, R18 ;  /* 0x000000001c127229 */ /* 0x002fe20000000112 */
[----:B------:R-:W1:Y:S01]  /*0640*/  LDC.64 R28, c[0x0][0x3b0] ;  /* 0x0000ec00ff1c7b82 */ /* 0x000e620000000a00 */
[----:B0-----:R-:W-:-:S06]  /*0650*/  DFMA R22, -R16, R20, 1 ;  /* 0x3ff000001016742b */ /* 0x001fcc0000000114 */
[----:B--2---:R-:W-:Y:S02]  /*0660*/  DADD R18, R18, R14 ;  /* 0x0000000012127229 */ /* 0x004fe4000000000e */
[----:B------:R-:W-:-:S08]  /*0670*/  DFMA R22, R22, R22, R22 ;  /* 0x000000161616722b */ /* 0x000fd00000000016 */
[----:B------:R-:W-:Y:S01]  /*0680*/  FSETP.GEU.AND P1, PT, |R19|, 6.5827683646048100446e-37, PT ;  /* 0x036000001300780b */ /* 0x000fe20003f2e200 */
[----:B------:R-:W-:-:S08]  /*0690*/  DFMA R22, R20, R22, R20 ;  /* 0x000000161416722b */ /* 0x000fd00000000014 */
[----:B------:R-:W-:-:S08]  /*06a0*/  DFMA R20, -R16, R22, 1 ;  /* 0x3ff000001014742b */ /* 0x000fd00000000116 */
[----:B------:R-:W-:-:S08]  /*06b0*/  DFMA R20, R22, R20, R22 ;  /* 0x000000141614722b */ /* 0x000fd00000000016 */
[----:B------:R-:W-:-:S08]  /*06c0*/  DMUL R14, R18, R20 ;  /* 0x00000014120e7228 */ /* 0x000fd00000000000 */
[----:B------:R-:W-:-:S08]  /*06d0*/  DFMA R22, -R16, R14, R18 ;  /* 0x0000000e1016722b */ /* 0x000fd00000000112 */
[----:B------:R-:W-:Y:S02]  /*06e0*/  DFMA R14, R20, R22, R14 ;  /* 0x00000016140e722b */ /* 0x000fe4000000000e */
[----:B---3--:R-:W-:-:S08]  /*06f0*/  DMUL R20, R24, R24 ;  /* 0x0000001818147228 */ /* 0x008fd00000000000 */
[----:B------:R-:W-:Y:S01]  /*0700*/  FFMA R0, RZ, R17, R15 ;  /* 0x00000011ff007223 */ /* 0x000fe2000000000f */
[----:B-1----:R-:W-:-:S04]  /*0710*/  DMUL R20, R20, R28 ;  /* 0x0000001c14147228 */ /* 0x002fc80000000000 */
[----:B------:R-:W-:-:S04]  /*0720*/  FSETP.GT.AND P0, PT, |R0|, 1.469367938527859385e-39, PT ;  /* 0x001000000000780b */ /* 0x000fc80003f04200 */
[----:B------:R-:W-:-:S09]  /*0730*/  DMUL R28, R20, R28 ;  /* 0x0000001c141c7228 */ /* 0x000fd20000000000 */
[----:B------:R-:W-:Y:S05]  /*0740*/  @P0 BRA P1, `(.L_x_5) ;  /* 0x0000000000100947 */ /* 0x000fea0000800000 */
[----:B------:R-:W-:-:S07]  /*0750*/  MOV R0, 0x770 ;  /* 0x0000077000007802 */ /* 0x000fce0000000f00 */
[----:B------:R-:W-:Y:S05]  /*0760*/  CALL.REL.NOINC `($__internal_0_$__cuda_sm20_div_rn_f64_full) ;  /* 0x0000000000647944 */ /* 0x000fea0003c00000 */
[----:B------:R-:W-:Y:S02]  /*0770*/  IMAD.MOV.U32 R14, RZ, RZ, R22 ;  /* 0x000000ffff0e7224 */ /* 0x000fe400078e0016 */
[----:B------:R-:W-:-:S07]  /*0780*/  IMAD.MOV.U32 R15, RZ, RZ, R23 ;  /* 0x000000ffff0f7224 */ /* 0x000fce00078e0017 */
.L_x_5:
[----:B------:R-:W-:Y:S05]  /*0790*/  BSYNC.RECONVERGENT B1 ;  /* 0x0000000000017941 */ /* 0x000fea0003800200 */
.L_x_4:
[----:B------:R-:W-:-:S08]  /*07a0*/  DADD R2, R14, R2 ;  /* 0x000000000e027229 */ /* 0x000fd00000000002 */
[----:B------:R-:W-:-:S07]  /*07b0*/  DFMA R2, R2, R28, R12 ;  /* 0x0000001c0202722b */ /* 0x000fce000000000c */
[----:B------:R0:W-:Y:S01]  /*07c0*/  STG.E.64 desc[UR6][R10.64], R2 ;  /* 0x000000020a007986 */ /* 0x0001e2000c101b06 */
[----:B------:R-:W-:Y:S05]  /*07d0*/  BRA `(.L_x_6) ;  /* 0x0000000000107947 */ /* 0x000fea0003800000 */
.L_x_1:
[----:B------:R-:W-:-:S13]  /*07e0*/  ISETP.NE.AND P0, PT, R4, RZ, PT ;  /* 0x000000ff0400720c */ /* 0x000fda0003f05270 */
[----:B0-----:R-:W0:Y:S01]  /*07f0*/  @!P0 LDS.64 R2, [R9+0x128] ;  /* 0x0001280009028984 */ /* 0x001e220000000a00 */
[----:B------:R-:W-:-:S05]  /*0800*/  @!P0 IMAD.WIDE.U32 R12, R5, 0x8, R20 ;  /* 0x00000008050c8825 */ /* 0x000fca00078e0014 */
[----:B0-----:R1:W-:Y:S02]  /*0810*/  @!P0 STG.E.64 desc[UR6][R12.64], R2 ;  /* 0x000000020c008986 */ /* 0x0013e4000c101b06 */
.L_x_6:
[----:B------:R-:W-:Y:S05]  /*0820*/  BSYNC.RECONVERGENT B0 ;  /* 0x0000000000007941 */ /* 0x000fea0003800200 */
.L_x_0:
[C---:B------:R-:W-:Y:S02]  /*0830*/  ISETP.NE.AND P0, PT, R5.reuse, RZ, PT ;  /* 0x000000ff0500720c */ /* 0x040fe40003f05270 */
[----:B------:R-:W-:Y:S02]  /*0840*/  ISETP.NE.AND P1, PT, R4, UR4, PT ;  /* 0x0000000404007c0c */ /* 0x000fe4000bf25270 */
[----:B------:R-:W-:-:S09]  /*0850*/  ISETP.NE.AND P2, PT, R5, R6, PT ;  /* 0x000000060500720c */ /* 0x000fd20003f45270 */
[----:B01----:R-:W0:Y:S01]  /*0860*/  @!P0 LDS.64 R2, [R7+0x78] ;  /* 0x0000780007028984 */ /* 0x003e220000000a00 */
[----:B------:R-:W1:Y:S03]  /*0870*/  @!P0 LDC.64 R14, c[0x0][0x380] ;  /* 0x0000e000ff0e8b82 */ /* 0x000e660000000a00 */
[----:B------:R-:W2:Y:S01]  /*0880*/  @!P1 LDS.64 R12, [R9+0x368] ;  /* 0x00036800090c9984 */ /* 0x000ea20000000a00 */
[----:B-1----:R-:W-:-:S05]  /*0890*/  @!P0 IMAD.WIDE R4, R8, 0x8, R14 ;  /* 0x0000000808048825 */ /* 0x002fca00078e020e */
[----:B0-----:R0:W-:Y:S04]  /*08a0*/  @!P0 STG.E.64 desc[UR6][R4.64], R2 ;  /* 0x0000000204008986 */ /* 0x0011e8000c101b06 */
[----:B--2---:R0:W-:Y:S01]  /*08b0*/  @!P1 STG.E.64 desc[UR6][R10.64], R12 ;  /* 0x0000000c0a009986 */ /* 0x0041e2000c101b06 */
[----:B------:R-:W-:Y:S05]  /*08c0*/  @P2 EXIT ;  /* 0x000000000000294d */ /* 0x000fea0003800000 */
[----:B0-----:R-:W0:Y:S04]  /*08d0*/  LDS.64 R2, [R7+0xa8] ;  /* 0x0000a80007027984 */ /* 0x001e280000000a00 */
[----:B0-----:R-:W-:Y:S01]  /*08e0*/  STG.E.64 desc[UR6][R10.64], R2 ;  /* 0x000000020a007986 */ /* 0x001fe2000c101b06 */
[----:B------:R-:W-:Y:S05]  /*08f0*/  EXIT ;  /* 0x000000000000794d */ /* 0x000fea0003800000 */
        .weak           $__internal_0_$__cuda_sm20_div_rn_f64_full
        .type           $__internal_0_$__cuda_sm20_div_rn_f64_full,@function
        .size           $__internal_0_$__cuda_sm20_div_rn_f64_full,(.L_x_25 - $__internal_0_$__cuda_sm20_div_rn_f64_full)
$__internal_0_$__cuda_sm20_div_rn_f64_full:
[C---:B------:R-:W-:Y:S01]  /*0900*/  FSETP.GEU.AND P0, PT, |R17|.reuse, 1.469367938527859385e-39, PT ;  /* 0x001000001100780b */ /* 0x040fe20003f0e200 */
[----:B------:R-:W-:Y:S01]  /*0910*/  IMAD.MOV.U32 R20, RZ, RZ, 0x1 ;  /* 0x00000001ff147424 */ /* 0x000fe200078e00ff */
[----:B------:R-:W-:Y:S01]  /*0920*/  LOP3.LUT R14, R17, 0x800fffff, RZ, 0xc0, !PT ;  /* 0x800fffff110e7812 */ /* 0x000fe200078ec0ff */
[----:B------:R-:W-:Y:S01]  /*0930*/  IMAD.MOV.U32 R31, RZ, RZ, 0x1ca00000 ;  /* 0x1ca00000ff1f7424 */ /* 0x000fe200078e00ff */
[C---:B------:R-:W-:Y:S01]  /*0940*/  FSETP.GEU.AND P2, PT, |R19|.reuse, 1.469367938527859385e-39, PT ;  /* 0x001000001300780b */ /* 0x040fe20003f4e200 */
[----:B------:R-:W-:Y:S01]  /*0950*/  BSSY.RECONVERGENT B2, `(.L_x_7) ;  /* 0x0000052000027945 */ /* 0x000fe20003800200 */
[----:B------:R-:W-:Y:S01]  /*0960*/  LOP3.LUT R15, R14, 0x3ff00000, RZ, 0xfc, !PT ;  /* 0x3ff000000e0f7812 */ /* 0x000fe200078efcff */
[----:B------:R-:W-:Y:S01]  /*0970*/  IMAD.MOV.U32 R14, RZ, RZ, R16 ;  /* 0x000000ffff0e7224 */ /* 0x000fe200078e0010 */
[----:B------:R-:W-:Y:S02]  /*0980*/  LOP3.LUT R30, R19, 0x7ff00000, RZ, 0xc0, !PT ;  /* 0x7ff00000131e7812 */ /* 0x000fe400078ec0ff */
[----:B------:R-:W-:-:S03]  /*0990*/  LOP3.LUT R33, R17, 0x7ff00000, RZ, 0xc0, !PT ;  /* 0x7ff0000011217812 */ /* 0x000fc600078ec0ff */
[----:B------:R-:W-:Y:S01]  /*09a0*/  @!P0 DMUL R14, R16, 8.98846567431157953865e+307 ;  /* 0x7fe00000100e8828 */ /* 0x000fe20000000000 */
[C---:B------:R-:W-:Y:S01]  /*09b0*/  ISETP.GE.U32.AND P1, PT, R30.reuse, R33, PT ;  /* 0x000000211e00720c */ /* 0x040fe20003f26070 */
[----:B------:R-:W-:Y:S02]  /*09c0*/  IMAD.MOV.U32 R34, RZ, RZ, R30 ;  /* 0x000000ffff227224 */ /* 0x000fe400078e001e */
[----:B------:R-:W-:Y:S01]  /*09d0*/  @!P2 LOP3.LUT R25, R17, 0x7ff00000, RZ, 0xc0, !PT ;  /* 0x7ff000001119a812 */ /* 0x000fe200078ec0ff */
[----:B------:R-:W-:Y:S01]  /*09e0*/  @!P2 IMAD.MOV.U32 R24, RZ, RZ, RZ ;  /* 0x000000ffff18a224 */ /* 0x000fe200078e00ff */
[----:B------:R-:W0:Y:S02]  /*09f0*/  MUFU.RCP64H R21, R15 ;  /* 0x0000000f00157308 */ /* 0x000e240000001800 */
[----:B------:R-:W-:Y:S02]  /*0a00*/  @!P2 ISETP.GE.U32.AND P3, PT, R30, R25, PT ;  /* 0x000000191e00a20c */ /* 0x000fe40003f66070 */
[----:B------:R-:W-:-:S02]  /*0a10*/  @!P0 LOP3.LUT R33, R15, 0x7ff00000, RZ, 0xc0, !PT ;  /* 0x7ff000000f218812 */ /* 0x000fc400078ec0ff */
[----:B------:R-:W-:-:S03]  /*0a20*/  @!P2 SEL R25, R31, 0x63400000, !P3 ;  /* 0x634000001f19a807 */ /* 0x000fc60005800000 */
[----:B------:R-:W-:Y:S01]  /*0a30*/  VIADD R35, R33, 0xffffffff ;  /* 0xffffffff21237836 */ /* 0x000fe20000000000 */
[----:B------:R-:W-:-:S04]  /*0a40*/  @!P2 LOP3.LUT R25, R25, 0x80000000, R19, 0xf8, !PT ;  /* 0x800000001919a812 */ /* 0x000fc800078ef813 */
[----:B------:R-:W-:Y:S01]  /*0a50*/  @!P2 LOP3.LUT R25, R25, 0x100000, RZ, 0xfc, !PT ;  /* 0x001000001919a812 */ /* 0x000fe200078efcff */
[----:B0-----:R-:W-:-:S08]  /*0a60*/  DFMA R22, R20, -R14, 1 ;  /* 0x3ff000001416742b */ /* 0x001fd0000000080e */
[----:B------:R-:W-:-:S08]  /*0a70*/  DFMA R22, R22, R22, R22 ;  /* 0x000000161616722b */ /* 0x000fd00000000016 */
[----:B------:R-:W-:Y:S01]  /*0a80*/  DFMA R22, R20, R22, R20 ;  /* 0x000000161416722b */ /* 0x000fe20000000014 */
[----:B------:R-:W-:Y:S01]  /*0a90*/  SEL R21, R31, 0x63400000, !P1 ;  /* 0x634000001f157807 */ /* 0x000fe20004800000 */
[----:B------:R-:W-:-:S03]  /*0aa0*/  IMAD.MOV.U32 R20, RZ, RZ, R18 ;  /* 0x000000ffff147224 */ /* 0x000fc600078e0012 */
[----:B------:R-:W-:-:S03]  /*0ab0*/  LOP3.LUT R21, R21, 0x800fffff, R19, 0xf8, !PT ;  /* 0x800fffff15157812 */ /* 0x000fc600078ef813 */
[----:B------:R-:W-:-:S03]  /*0ac0*/  DFMA R26, R22, -R14, 1 ;  /* 0x3ff00000161a742b */ /* 0x000fc6000000080e */
[----:B------:R-:W-:-:S05]  /*0ad0*/  @!P2 DFMA R20, R20, 2, -R24 ;  /* 0x400000001414a82b */ /* 0x000fca0000000818 */
[----:B------:R-:W-:-:S05]  /*0ae0*/  DFMA R26, R22, R26, R22 ;  /* 0x0000001a161a722b */ /* 0x000fca0000000016 */
[----:B------:R-:W-:-:S03]  /*0af0*/  @!P2 LOP3.LUT R34, R21, 0x7ff00000, RZ, 0xc0, !PT ;  /* 0x7ff000001522a812 */ /* 0x000fc600078ec0ff */
[----:B------:R-:W-:Y:S02]  /*0b00*/  DMUL R22, R26, R20 ;  /* 0x000000141a167228 */ /* 0x000fe40000000000 */
[----:B------:R-:W-:-:S05]  /*0b10*/  VIADD R24, R34, 0xffffffff ;  /* 0xffffffff22187836 */ /* 0x000fca0000000000 */
[----:B------:R-:W-:Y:S01]  /*0b20*/  ISETP.GT.U32.AND P0, PT, R24, 0x7feffffe, PT ;  /* 0x7feffffe1800780c */ /* 0x000fe20003f04070 */
[----:B------:R-:W-:-:S03]  /*0b30*/  DFMA R24, R22, -R14, R20 ;  /* 0x8000000e1618722b */ /* 0x000fc60000000014 */
[----:B------:R-:W-:-:S05]  /*0b40*/  ISETP.GT.U32.OR P0, PT, R35, 0x7feffffe, P0 ;  /* 0x7feffffe2300780c */ /* 0x000fca0000704470 */
[----:B------:R-:W-:-:S08]  /*0b50*/  DFMA R24, R26, R24, R22 ;  /* 0x000000181a18722b */ /* 0x000fd00000000016 */
[----:B------:R-:W-:Y:S05]  /*0b60*/  @P0 BRA `(.L_x_8) ;  /* 0x00000000006c0947 */ /* 0x000fea0003800000 */
[----:B------:R-:W-:-:S04]  /*0b70*/  LOP3.LUT R19, R17, 0x7ff00000, RZ, 0xc0, !PT ;  /* 0x7ff0000011137812 */ /* 0x000fc800078ec0ff */
[CC--:B------:R-:W-:Y:S02]  /*0b80*/  VIADDMNMX R18, R30.reuse, -R19.reuse, 0xb9600000, !PT ;  /* 0xb96000001e127446 */ /* 0x0c0fe40007800913 */
[----:B------:R-:W-:Y:S02]  /*0b90*/  ISETP.GE.U32.AND P0, PT, R30, R19, PT ;  /* 0x000000131e00720c */ /* 0x000fe40003f06070 */
[----:B------:R-:W-:Y:S02]  /*0ba0*/  VIMNMX R18, PT, PT, R18, 0x46a00000, PT ;  /* 0x46a0000012127848 */ /* 0x000fe40003fe0100 */
[----:B------:R-:W-:-:S05]  /*0bb0*/  SEL R31, R31, 0x63400000, !P0 ;  /* 0x634000001f1f7807 */ /* 0x000fca0004000000 */
[----:B------:R-:W-:Y:S02]  /*0bc0*/  IMAD.IADD R26, R18, 0x1, -R31 ;  /* 0x00000001121a7824 */ /* 0x000fe400078e0a1f */
[----:B------:R-:W-:Y:S02]  /*0bd0*/  IMAD.MOV.U32 R18, RZ, RZ, RZ ;  /* 0x000000ffff127224 */ /* 0x000fe400078e00ff */
[----:B------:R-:W-:-:S06]  /*0be0*/  VIADD R19, R26, 0x7fe00000 ;  /* 0x7fe000001a137836 */ /* 0x000fcc0000000000 */
[----:B------:R-:W-:-:S10]  /*0bf0*/  DMUL R22, R24, R18 ;  /* 0x0000001218167228 */ /* 0x000fd40000000000 */
[----:B------:R-:W-:-:S13]  /*0c00*/  FSETP.GTU.AND P0, PT, |R23|, 1.469367938527859385e-39, PT ;  /* 0x001000001700780b */ /* 0x000fda0003f0c200 */
[----:B------:R-:W-:Y:S05]  /*0c10*/  @P0 BRA `(.L_x_9) ;  /* 0x0000000000940947 */ /* 0x000fea0003800000 */
[----:B------:R-:W-:Y:S01]  /*0c20*/  DFMA R14, R24, -R14, R20 ;  /* 0x8000000e180e722b */ /* 0x000fe20000000014 */
[----:B------:R-:W-:-:S09]  /*0c30*/  IMAD.MOV.U32 R18, RZ, RZ, RZ ;  /* 0x000000ffff127224 */ /* 0x000fd200078e00ff */
[C---:B------:R-:W-:Y:S02]  /*0c40*/  FSETP.NEU.AND P0, PT, R15.reuse, RZ, PT ;  /* 0x000000ff0f00720b */ /* 0x040fe40003f0d000 */
[----:B------:R-:W-:-:S04]  /*0c50*/  LOP3.LUT R17, R15, 0x80000000, R17, 0x48, !PT ;  /* 0x800000000f117812 */ /* 0x000fc800078e4811 */
[----:B------:R-:W-:-:S07]  /*0c60*/  LOP3.LUT R19, R17, R19, RZ, 0xfc, !PT ;  /* 0x0000001311137212 */ /* 0x000fce00078efcff */
[----:B------:R-:W-:Y:S05]  /*0c70*/  @!P0 BRA `(.L_x_9) ;  /* 0x00000000007c8947 */ /* 0x000fea0003800000 */
[----:B------:R-:W-:Y:S01]  /*0c80*/  IMAD.MOV R15, RZ, RZ, -R26 ;  /* 0x000000ffff0f7224 */ /* 0x000fe200078e0a1a */
[----:B------:R-:W-:Y:S01]  /*0c90*/  DMUL.RP R18, R24, R18 ;  /* 0x0000001218127228 */ /* 0x000fe20000008000 */
[----:B------:R-:W-:-:S06]  /*0ca0*/  IMAD.MOV.U32 R14, RZ, RZ, RZ ;  /* 0x000000ffff0e7224 */ /* 0x000fcc00078e00ff */
[----:B------:R-:W-:-:S03]  /*0cb0*/  DFMA R14, R22, -R14, R24 ;  /* 0x8000000e160e722b */ /* 0x000fc60000000018 */
[----:B------:R-:W-:-:S03]  /*0cc0*/  LOP3.LUT R17, R19, R17, RZ, 0x3c, !PT ;  /* 0x0000001113117212 */ /* 0x000fc600078e3cff */
[----:B------:R-:W-:-:S04]  /*0cd0*/  IADD3 R14, PT, PT, -R26, -0x43300000, RZ ;  /* 0xbcd000001a0e7810 */ /* 0x000fc80007ffe1ff */
[----:B------:R-:W-:-:S04]  /*0ce0*/  FSETP.NEU.AND P0, PT, |R15|, R14, PT ;  /* 0x0000000e0f00720b */ /* 0x000fc80003f0d200 */
[----:B------:R-:W-:Y:S02]  /*0cf0*/  FSEL R22, R18, R22, !P0 ;  /* 0x0000001612167208 */ /* 0x000fe40004000000 */
[----:B------:R-:W-:Y:S01]  /*0d00*/  FSEL R23, R17, R23, !P0 ;  /* 0x0000001711177208 */ /* 0x000fe20004000000 */
[----:B------:R-:W-:Y:S06]  /*0d10*/  BRA `(.L_x_9) ;  /* 0x0000000000547947 */ /* 0x000fec0003800000 */
.L_x_8:
[----:B------:R-:W-:-:S14]  /*0d20*/  DSETP.NAN.AND P0, PT, R18, R18, PT ;  /* 0x000000121200722a */ /* 0x000fdc0003f08000 */
[----:B------:R-:W-:Y:S05]  /*0d30*/  @P0 BRA `(.L_x_10) ;  /* 0x0000000000440947 */ /* 0x000fea0003800000 */
[----:B------:R-:W-:-:S14]  /*0d40*/  DSETP.NAN.AND P0, PT, R16, R16, PT ;  /* 0x000000101000722a */ /* 0x000fdc0003f08000 */
[----:B------:R-:W-:Y:S05]  /*0d50*/  @P0 BRA `(.L_x_11) ;  /* 0x0000000000300947 */ /* 0x000fea0003800000 */
[----:B------:R-:W-:Y:S01]  /*0d60*/  ISETP.NE.AND P0, PT, R34, R33, PT ;  /* 0x000000212200720c */ /* 0x000fe20003f05270 */
[----:B------:R-:W-:Y:S02]  /*0d70*/  IMAD.MOV.U32 R22, RZ, RZ, 0x0 ;  /* 0x00000000ff167424 */ /* 0x000fe400078e00ff */
[----:B------:R-:W-:-:S10]  /*0d80*/  IMAD.MOV.U32 R23, RZ, RZ, -0x80000 ;  /* 0xfff80000ff177424 */ /* 0x000fd400078e00ff */
[----:B------:R-:W-:Y:S05]  /*0d90*/  @!P0 BRA `(.L_x_9) ;  /* 0x0000000000348947 */ /* 0x000fea0003800000 */
[----:B------:R-:W-:Y:S02]  /*0da0*/  ISETP.NE.AND P0, PT, R34, 0x7ff00000, PT ;  /* 0x7ff000002200780c */ /* 0x000fe40003f05270 */
[----:B------:R-:W-:Y:S02]  /*0db0*/  LOP3.LUT R23, R19, 0x80000000, R17, 0x48, !PT ;  /* 0x8000000013177812 */ /* 0x000fe400078e4811 */
[----:B------:R-:W-:-:S13]  /*0dc0*/  ISETP.EQ.OR P0, PT, R33, RZ, !P0 ;  /* 0x000000ff2100720c */ /* 0x000fda0004702670 */
[----:B------:R-:W-:Y:S01]  /*0dd0*/  @P0 LOP3.LUT R14, R23, 0x7ff00000, RZ, 0xfc, !PT ;  /* 0x7ff00000170e0812 */ /* 0x000fe200078efcff */
[----:B------:R-:W-:Y:S02]  /*0de0*/  @!P0 IMAD.MOV.U32 R22, RZ, RZ, RZ ;  /* 0x000000ffff168224 */ /* 0x000fe400078e00ff */
[----:B------:R-:W-:Y:S02]  /*0df0*/  @P0 IMAD.MOV.U32 R22, RZ, RZ, RZ ;  /* 0x000000ffff160224 */ /* 0x000fe400078e00ff */
[----:B------:R-:W-:Y:S01]  /*0e00*/  @P0 IMAD.MOV.U32 R23, RZ, RZ, R14 ;  /* 0x000000ffff170224 */ /* 0x000fe200078e000e */
[----:B------:R-:W-:Y:S06]  /*0e10*/  BRA `(.L_x_9) ;  /* 0x0000000000147947 */ /* 0x000fec0003800000 */
.L_x_11:
[----:B------:R-:W-:Y:S01]  /*0e20*/  LOP3.LUT R23, R17, 0x80000, RZ, 0xfc, !PT ;  /* 0x0008000011177812 */ /* 0x000fe200078efcff */
[----:B------:R-:W-:Y:S01]  /*0e30*/  IMAD.MOV.U32 R22, RZ, RZ, R16 ;  /* 0x000000ffff167224 */ /* 0x000fe200078e0010 */
[----:B------:R-:W-:Y:S06]  /*0e40*/  BRA `(.L_x_9) ;  /* 0x0000000000087947 */ /* 0x000fec0003800000 */
.L_x_10:
[----:B------:R-:W-:Y:S01]  /*0e50*/  LOP3.LUT R23, R19, 0x80000, RZ, 0xfc, !PT ;  /* 0x0008000013177812 */ /* 0x000fe200078efcff */
[----:B------:R-:W-:-:S07]  /*0e60*/  IMAD.MOV.U32 R22, RZ, RZ, R18 ;  /* 0x000000ffff167224 */ /* 0x000fce00078e0012 */
.L_x_9:
[----:B------:R-:W-:Y:S05]  /*0e70*/  BSYNC.RECONVERGENT B2 ;  /* 0x0000000000027941 */ /* 0x000fea0003800200 */
.L_x_7:
[----:B------:R-:W-:Y:S02]  /*0e80*/  IMAD.MOV.U32 R14, RZ, RZ, R0 ;  /* 0x000000ffff0e7224 */ /* 0x000fe400078e0000 */
[----:B------:R-:W-:-:S04]  /*0e90*/  IMAD.MOV.U32 R15, RZ, RZ, 0x0 ;  /* 0x00000000ff0f7424 */ /* 0x000fc800078e00ff */
[----:B------:R-:W-:Y:S05]  /*0ea0*/  RET.REL.NODEC R14 `(_Z17compute_wave_gpu2PdPKdS1_iidddd) ;  /* 0xfffffff00e547950 */ /* 0x000fea0003c3ffff */
.L_x_12:
[----:B------:R-:W-:-:S00]  /*0eb0*/  BRA `(.L_x_12) ;  /* 0xfffffffc00fc7947 */ /* 0x000fc0000383ffff */
[----:B------:R-:W-:-:S00]  /*0ec0*/  NOP ;  /* 0x0000000000007918 */ /* 0x000fc00000000000 */
        /* <DEDUP_REMOVED lines=11> */
.L_x_25:


//--------------------- .text._Z16compute_wave_gpuPdPKdS1_iidddd --------------------------
	.section	.text._Z16compute_wave_gpuPdPKdS1_iidddd,"ax",@progbits
	.align	128
        .global         _Z16compute_wave_gpuPdPKdS1_iidddd
        .type           _Z16compute_wave_gpuPdPKdS1_iidddd,@function
        .size           _Z16compute_wave_gpuPdPKdS1_iidddd,(.L_x_26 - _Z16compute_wave_gpuPdPKdS1_iidddd)
        .other          _Z16compute_wave_gpuPdPKdS1_iidddd,@"STO_CUDA_ENTRY STV_DEFAULT"
_Z16compute_wave_gpuPdPKdS1_iidddd:
.text._Z16compute_wave_gpuPdPKdS1_iidddd:
[----:B------:R-:W-:Y:S01]  /*0000*/  LDC R1, c[0x0][0x37c] ;  /* 0x0000df00ff017b82 */ /* 0x000fe20000000800 */
[----:B------:R-:W0:Y:S07]  /*0010*/  S2R R3, SR_TID.X ;  /* 0x0000000000037919 */ /* 0x000e2e0000002100 */
[----:B------:R-:W0:Y:S01]  /*0020*/  S2UR UR4, SR_CTAID.X ;  /* 0x00000000000479c3 */ /* 0x000e220000002500 */
[----:B------:R-:W-:Y:S01]  /*0030*/  BSSY.RECONVERGENT B0, `(.L_x_13) ;  /* 0x0000061000007945 */ /* 0x000fe20003800200 */
[----:B------:R-:W1:Y:S06]  /*0040*/  S2R R7, SR_TID.Y ;  /* 0x0000000000077919 */ /* 0x000e6c0000002200 */
[----:B------:R-:W0:Y:S08]  /*0050*/  LDC R4, c[0x0][0x360] ;  /* 0x0000d800ff047b82 */ /* 0x000e300000000800 */
[----:B------:R-:W2:Y:S08]  /*0060*/  LDC.64 R12, c[0x0][0x398] ;  /* 0x0000e600ff0c7b82 */ /* 0x000eb00000000a00 */
[----:B------:R-:W1:Y:S08]  /*0070*/  S2UR UR5, SR_CTAID.Y ;  /* 0x00000000000579c3 */ /* 0x000e700000002600 */
[----:B------:R-:W1:Y:S01]  /*0080*/  LDC R6, c[0x0][0x364] ;  /* 0x0000d900ff067b82 */ /* 0x000e620000000800 */
[----:B0-----:R-:W-:-:S02]  /*0090*/  IMAD R4, R4, UR4, R3 ;  /* 0x0000000404047c24 */ /* 0x001fc4000f8e0203 */
[----:B--2---:R-:W-:-:S05]  /*00a0*/  VIADD R5, R12, 0xffffffff ;  /* 0xffffffff0c057836 */ /* 0x004fca0000000000 */
[----:B------:R-:W-:-:S04]  /*00b0*/  ISETP.GE.AND P0, PT, R4, R5, PT ;  /* 0x000000050400720c */ /* 0x000fc80003f06270 */
[----:B------:R-:W-:Y:S01]  /*00c0*/  ISETP.LT.OR P0, PT, R4, 0x1, P0 ;  /* 0x000000010400780c */ /* 0x000fe20000701670 */
[----:B-1----:R-:W-:Y:S01]  /*00d0*/  IMAD R6, R6, UR5, R7 ;  /* 0x0000000506067c24 */ /* 0x002fe2000f8e0207 */
[----:B------:R-:W0:Y:S01]  /*00e0*/  LDCU.64 UR4, c[0x0][0x358] ;  /* 0x00006b00ff0477ac */ /* 0x000e220008000a00 */
[----:B------:R-:W-:-:S03]  /*00f0*/  VIADD R7, R13, 0xffffffff ;  /* 0xffffffff0d077836 */ /* 0x000fc60000000000 */
[----:B------:R-:W-:-:S04]  /*0100*/  ISETP.EQ.OR P0, PT, R6, RZ, P0 ;  /* 0x000000ff0600720c */ /* 0x000fc80000702670 */
[----:B------:R-:W-:-:S13]  /*0110*/  ISETP.GE.OR P0, PT, R6, R7, P0 ;  /* 0x000000070600720c */ /* 0x000fda0000706670 */
[----:B0-----:R-:W-:Y:S05]  /*0120*/  @P0 BRA `(.L_x_14) ;  /* 0x0000000400440947 */ /* 0x001fea0003800000 */
[----:B------:R-:W0:Y:S01]  /*0130*/  LDC.64 R2, c[0x0][0x388] ;  /* 0x0000e200ff027b82 */ /* 0x000e220000000a00 */
[CC--:B------:R-:W-:Y:S02]  /*0140*/  IMAD R24, R4.reuse, R13.reuse, R6 ;  /* 0x0000000d04187224 */ /* 0x0c0fe400078e0206 */
[----:B------:R-:W-:-:S04]  /*0150*/  IMAD R11, R4, R13, -R13 ;  /* 0x0000000d040b7224 */ /* 0x000fc800078e0a0d */
[----:B------:R-:W-:Y:S02]  /*0160*/  IMAD.IADD R15, R6, 0x1, R11 ;  /* 0x00000001060f7824 */ /* 0x000fe400078e020b */
[----:B0-----:R-:W-:-:S05]  /*0170*/  IMAD.WIDE R8, R24, 0x8, R2 ;  /* 0x0000000818087825 */ /* 0x001fca00078e0202 */
[----:B------:R-:W2:Y:S01]  /*0180*/  LDG.E.64.CONSTANT R10, desc[UR4][R8.64] ;  /* 0x00000004080a7981 */ /* 0x000ea2000c1e9b00 */
[----:B------:R-:W-:Y:S02]  /*0190*/  IMAD.WIDE R2, R15, 0x8, R2 ;  /* 0x000000080f027825 */ /* 0x000fe400078e0202 */
[----:B------:R-:W0:Y:S02]  /*01a0*/  LDC.64 R14, c[0x0][0x3a0] ;  /* 0x0000e800ff0e7b82 */ /* 0x000e240000000a00 */
[----:B------:R-:W-:Y:S02]  /*01b0*/  IMAD.WIDE R16, R13, 0x8, R8 ;  /* 0x000000080d107825 */ /* 0x000fe400078e0208 */
[----:B------:R-:W3:Y:S04]  /*01c0*/  LDG.E.64.CONSTANT R2, desc[UR4][R2.64] ;  /* 0x0000000402027981 */ /* 0x000ee8000c1e9b00 */
[----:B------:R-:W4:Y:S01]  /*01d0*/  LDG.E.64.CONSTANT R16, desc[UR4][R16.64] ;  /* 0x0000000410107981 */ /* 0x000f22000c1e9b00 */
[----:B------:R-:W1:Y:S02]  /*01e0*/  LDC.64 R12, c[0x0][0x390] ;  /* 0x0000e400ff0c7b82 */ /* 0x000e640000000a00 */
[----:B-1----:R-:W-:-:S06]  /*01f0*/  IMAD.WIDE R12, R24, 0x8, R12 ;  /* 0x00000008180c7825 */ /* 0x002fcc00078e020c */
[----:B------:R-:W5:Y:S01]  /*0200*/  LDG.E.64.CONSTANT R12, desc[UR4][R12.64] ;  /* 0x000000040c0c7981 */ /* 0x000f62000c1e9b00 */
[----:B0-----:R-:W-:Y:S01]  /*0210*/  DMUL R14, R14, R14 ;  /* 0x0000000e0e0e7228 */ /* 0x001fe20000000000 */
[----:B------:R-:W-:Y:S01]  /*0220*/  IMAD.MOV.U32 R18, RZ, RZ, 0x1 ;  /* 0x00000001ff127424 */ /* 0x000fe200078e00ff */
[----:B------:R-:W-:Y:S04]  /*0230*/  BSSY.RECONVERGENT B1, `(.L_x_15) ;  /* 0x0000019000017945 */ /* 0x000fe80003800200 */
[----:B------:R-:W0:Y:S02]  /*0240*/  MUFU.RCP64H R19, R15 ;  /* 0x0000000f00137308 */ /* 0x000e240000001800 */
[----:B0-----:R-:W-:-:S08]  /*0250*/  DFMA R20, -R14, R18, 1 ;  /* 0x3ff000000e14742b */ /* 0x001fd00000000112 */
[----:B------:R-:W-:-:S08]  /*0260*/  DFMA R20, R20, R20, R20 ;  /* 0x000000141414722b */ /* 0x000fd00000000014 */
[----:B------:R-:W-:-:S08]  /*0270*/  DFMA R18, R18, R20, R18 ;  /* 0x000000141212722b */ /* 0x000fd00000000012 */
[----:B------:R-:W-:-:S08]  /*0280*/  DFMA R20, -R14, R18, 1 ;  /* 0x3ff000000e14742b */ /* 0x000fd00000000112 */
[----:B------:R-:W-:Y:S02]  /*0290*/  DFMA R20, R18, R20, R18 ;  /* 0x000000141214722b */ /* 0x000fe40000000012 */
[----:B--2---:R-:W-:-:S08]  /*02a0*/  DADD R10, R10, R10 ;  /* 0x000000000a0a7229 */ /* 0x004fd0000000000a */
[----:B---3--:R-:W-:-:S08]  /*02b0*/  DADD R2, -R10, R2 ;  /* 0x000000000a027229 */ /* 0x008fd00000000102 */
[----:B----4-:R-:W-:-:S08]  /*02c0*/  DADD R16, R2, R16 ;  /* 0x0000000002107229 */ /* 0x010fd00000000010 */
[----:B------:R-:W-:Y:S02]  /*02d0*/  DMUL R2, R16, R20 ;  /* 0x0000001410027228 */ /* 0x000fe40000000000 */
[----:B------:R-:W-:-:S06]  /*02e0*/  FSETP.GEU.AND P1, PT, |R17|, 6.5827683646048100446e-37, PT ;  /* 0x036000001100780b */ /* 0x000fcc0003f2e200 */
[----:B------:R-:W-:-:S08]  /*02f0*/  DFMA R18, -R14, R2, R16 ;  /* 0x000000020e12722b */ /* 0x000fd00000000110 */
[----:B------:R-:W-:Y:S02]  /*0300*/  DFMA R2, R20, R18, R2 ;  /* 0x000000121402722b */ /* 0x000fe40000000002 */
[----:B-----5:R-:W-:-:S08]  /*0310*/  DADD R12, R10, -R12 ;  /* 0x000000000a0c7229 */ /* 0x020fd0000000080c */
[----:B------:R-:W-:-:S05]  /*0320*/  FFMA R0, RZ, R15, R3 ;  /* 0x0000000fff007223 */ /* 0x000fca0000000003 */
[----:B------:R-:W-:-:S13]  /*0330*/  FSETP.GT.AND P0, PT, |R0|, 1.469367938527859385e-39, PT ;  /* 0x001000000000780b */ /* 0x000fda0003f04200 */
[----:B------:R-:W-:Y:S05]  /*0340*/  @P0 BRA P1, `(.L_x_16) ;  /* 0x00000000001c0947 */ /* 0x000fea0000800000 */
[----:B------:R-:W-:Y:S01]  /*0350*/  IMAD.MOV.U32 R18, RZ, RZ, R16 ;  /* 0x000000ffff127224 */ /* 0x000fe200078e0010 */
[----:B------:R-:W-:Y:S01]  /*0360*/  MOV R19, R15 ;  /* 0x0000000f00137202 */ /* 0x000fe20000000f00 */
[----:B------:R-:W-:Y:S01]  /*0370*/  IMAD.MOV.U32 R16, RZ, RZ, R14 ;  /* 0x000000ffff107224 */ /* 0x000fe200078e000e */
[----:B------:R-:W-:-:S07]  /*0380*/  MOV R0, 0x3a0 ;  /* 0x000003a000007802 */ /* 0x000fce0000000f00 */
[----:B------:R-:W-:Y:S05]  /*0390*/  CALL.REL.NOINC `($__internal_1_$__cuda_sm20_div_rn_f64_full) ;  /* 0x00000004004c7944 */ /* 0x000fea0003c00000 */
[----:B------:R-:W-:Y:S02]  /*03a0*/  IMAD.MOV.U32 R2, RZ, RZ, R30 ;  /* 0x000000ffff027224 */ /* 0x000fe400078e001e */
[----:B------:R-:W-:-:S07]  /*03b0*/  IMAD.MOV.U32 R3, RZ, RZ, R31 ;  /* 0x000000ffff037224 */ /* 0x000fce00078e001f */
.L_x_16:
[----:B------:R-:W-:Y:S05]  /*03c0*/  BSYNC.RECONVERGENT B1 ;  /* 0x0000000000017941 */ /* 0x000fea0003800200 */
.L_x_15:
[----:B------:R-:W2:Y:S01]  /*03d0*/  LDG.E.64.CONSTANT R18, desc[UR4][R8.64+-0x8] ;  /* 0xfffff80408127981 */ /* 0x000ea2000c1e9b00 */
[----:B------:R-:W0:Y:S03]  /*03e0*/  LDC.64 R14, c[0x0][0x3a8] ;  /* 0x0000ea00ff0e7b82 */ /* 0x000e260000000a00 */
[----:B------:R1:W3:Y:S01]  /*03f0*/  LDG.E.64.CONSTANT R16, desc[UR4][R8.64+0x8] ;  /* 0x0000080408107981 */ /* 0x0002e2000c1e9b00 */
[----:B------:R-:W-:Y:S01]  /*0400*/  IMAD.MOV.U32 R20, RZ, RZ, 0x1 ;  /* 0x00000001ff147424 */ /* 0x000fe200078e00ff */
[----:B------:R-:W-:Y:S03]  /*0410*/  BSSY.RECONVERGENT B1, `(.L_x_17) ;  /* 0x000001d000017945 */ /* 0x000fe60003800200 */
[----:B-1----:R-:W1:Y:S01]  /*0420*/  LDC.64 R8, c[0x0][0x3b8] ;  /* 0x0000ee00ff087b82 */ /* 0x002e620000000a00 */
[----:B0-----:R-:W-:-:S06]  /*0430*/  DMUL R14, R14, R14 ;  /* 0x0000000e0e0e7228 */ /* 0x001fcc0000000000 */
[----:B------:R-:W0:Y:S01]  /*0440*/  MUFU.RCP64H R21, R15 ;  /* 0x0000000f00157308 */ /* 0x000e220000001800 */
[----:B-1----:R-:W-:Y:S02]  /*0450*/  DMUL R8, R8, R8 ;  /* 0x0000000808087228 */ /* 0x002fe40000000000 */
[----:B0-----:R-:W-:-:S08]  /*0460*/  DFMA R22, -R14, R20, 1 ;  /* 0x3ff000000e16742b */ /* 0x001fd00000000114 */
[----:B------:R-:W-:-:S08]  /*0470*/  DFMA R22, R22, R22, R22 ;  /* 0x000000161616722b */ /* 0x000fd00000000016 */
[----:B------:R-:W-:Y:S02]  /*0480*/  DFMA R20, R20, R22, R20 ;  /* 0x000000161414722b */ /* 0x000fe40000000014 */
[----:B--2---:R-:W-:-:S06]  /*0490*/  DADD R18, -R10, R18 ;  /* 0x000000000a127229 */ /* 0x004fcc0000000112 */
[----:B------:R-:W-:Y:S02]  /*04a0*/  DFMA R10, -R14, R20, 1 ;  /* 0x3ff000000e0a742b */ /* 0x000fe40000000114 */
[----:B---3--:R-:W-:-:S06]  /*04b0*/  DADD R16, R18, R16 ;  /* 0x0000000012107229 */ /* 0x008fcc0000000010 */
[----:B------:R-:W-:Y:S01]  /*04c0*/  DFMA R10, R20, R10, R20 ;  /* 0x0000000a140a722b */ /* 0x000fe20000000014 */
[----:B------:R-:W0:Y:S07]  /*04d0*/  LDC.64 R18, c[0x0][0x3b0] ;  /* 0x0000ec00ff127b82 */ /* 0x000e2e0000000a00 */
[----:B------:R-:W-:Y:S01]  /*04e0*/  DMUL R20, R16, R10 ;  /* 0x0000000a10147228 */ /* 0x000fe20000000000 */
[----:B------:R-:W-:-:S07]  /*04f0*/  FSETP.GEU.AND P1, PT, |R17|, 6.5827683646048100446e-37, PT ;  /* 0x036000001100780b */ /* 0x000fce0003f2e200 */
[----:B------:R-:W-:-:S08]  /*0500*/  DFMA R22, -R14, R20, R16 ;  /* 0x000000140e16722b */ /* 0x000fd00000000110 */
[----:B------:R-:W-:Y:S02]  /*0510*/  DFMA R10, R10, R22, R20 ;  /* 0x000000160a0a722b */ /* 0x000fe40000000014 */
[----:B0-----:R-:W-:-:S08]  /*0520*/  DMUL R8, R8, R18 ;  /* 0x0000001208087228 */ /* 0x001fd00000000000 */
[----:B------:R-:W-:Y:S01]  /*0530*/  FFMA R0, RZ, R15, R11 ;  /* 0x0000000fff007223 */ /* 0x000fe2000000000b */
[----:B------:R-:W-:-:S04]  /*0540*/  DMUL R8, R8, R18 ;  /* 0x0000001208087228 */ /* 0x000fc80000000000 */
        /* <DEDUP_REMOVED lines=9> */
.L_x_18:
[----:B------:R-:W-:Y:S05]  /*05e0*/  BSYNC.RECONVERGENT B1 ;  /* 0x0000000000017941 */ /* 0x000fea0003800200 */
.L_x_17:
[----:B------:R-:W0:Y:S01]  /*05f0*/  LDC.64 R14, c[0x0][0x380] ;  /* 0x0000e000ff0e7b82 */ /* 0x000e220000000a00 */
[----:B------:R-:W-:-:S08]  /*0600*/  DADD R2, R10, R2 ;  /* 0x000000000a027229 */ /* 0x000fd00000000002 */
[----:B------:R-:W-:Y:S01]  /*0610*/  DFMA R2, R2, R8, R12 ;  /* 0x000000080202722b */ /* 0x000fe2000000000c */
[----:B0-----:R-:W-:-:S06]  /*0620*/  IMAD.WIDE R24, R24, 0x8, R14 ;  /* 0x0000000818187825 */ /* 0x001fcc00078e020e */
[----:B------:R0:W-:Y:S04]  /*0630*/  STG.E.64 desc[UR4][R24.64], R2 ;  /* 0x0000000218007986 */ /* 0x0001e8000c101b04 */
.L_x_14:
[----:B------:R-:W-:Y:S05]  /*0640*/  BSYNC.RECONVERGENT B0 ;  /* 0x0000000000007941 */ /* 0x000fea0003800200 */
.L_x_13:
[C---:B------:R-:W-:Y:S01]  /*0650*/  ISETP.NE.AND P0, PT, R4.reuse, R5, PT ;  /* 0x000000050400720c */ /* 0x040fe20003f05270 */
[----:B------:R-:W1:Y:S01]  /*0660*/  LDC.64 R14, c[0x0][0x388] ;  /* 0x0000e200ff0e7b82 */ /* 0x000e620000000a00 */
[----:B------:R-:W-:Y:S02]  /*0670*/  ISETP.NE.AND P1, PT, R4, RZ, PT ;  /* 0x000000ff0400720c */ /* 0x000fe40003f25270 */
[----:B------:R-:W-:-:S05]  /*0680*/  ISETP.NE.AND P2, PT, R6, RZ, PT ;  /* 0x000000ff0600720c */ /* 0x000fca0003f45270 */
[----:B------:R-:W2:Y:S08]  /*0690*/  LDC.64 R10, c[0x0][0x388] ;  /* 0x0000e200ff0a7b82 */ /* 0x000eb00000000a00 */
[----:B0-----:R-:W0:Y:S08]  /*06a0*/  @!P0 LDC.64 R2, c[0x0][0x398] ;  /* 0x0000e600ff028b82 */ /* 0x001e300000000a00 */
[----:B------:R-:W3:Y:S08]  /*06b0*/  @!P1 LDC R13, c[0x0][0x39c] ;  /* 0x0000e700ff0d9b82 */ /* 0x000ef00000000800 */
[----:B------:R-:W4:Y:S08]  /*06c0*/  @!P2 LDC R17, c[0x0][0x39c] ;  /* 0x0000e700ff11ab82 */ /* 0x000f300000000800 */
[----:B------:R-:W5:Y:S01]  /*06d0*/  LDC.64 R8, c[0x0][0x388] ;  /* 0x0000e200ff087b82 */ /* 0x000f620000000a00 */
[----:B0-----:R-:W-:-:S04]  /*06e0*/  @!P0 VIADD R2, R2, 0xfffffffd ;  /* 0xfffffffd02028836 */ /* 0x001fc80000000000 */
[--C-:B------:R-:W-:Y:S02]  /*06f0*/  @!P0 IMAD R5, R2, R3, R6.reuse ;  /* 0x0000000302058224 */ /* 0x100fe400078e0206 */
[----:B---3--:R-:W-:Y:S01]  /*0700*/  @!P1 IMAD R13, R13, 0x2, R6 ;  /* 0x000000020d0d9824 */ /* 0x008fe200078e0206 */
[----:B------:R-:W0:Y:S01]  /*0710*/  LDC.64 R18, c[0x0][0x380] ;  /* 0x0000e000ff127b82 */ /* 0x000e220000000a00 */
[----:B-1----:R-:W-:-:S04]  /*0720*/  @!P0 IMAD.WIDE R14, R5, 0x8, R14 ;  /* 0x00000008050e8825 */ /* 0x002fc800078e020e */
[----:B--2---:R-:W-:-:S03]  /*0730*/  @!P1 IMAD.WIDE R10, R13, 0x8, R10 ;  /* 0x000000080d0a9825 */ /* 0x004fc600078e020a */
[----:B------:R-:W1:Y:S01]  /*0740*/  LDC.64 R20, c[0x0][0x380] ;  /* 0x0000e000ff147b82 */ /* 0x000e620000000a00 */
[----:B----4-:R-:W-:Y:S02]  /*0750*/  @!P2 IMAD R0, R4, R17, RZ ;  /* 0x000000110400a224 */ /* 0x010fe400078e02ff */
[----:B------:R-:W2:Y:S02]  /*0760*/  @!P1 LDG.E.64.CONSTANT R10, desc[UR4][R10.64] ;  /* 0x000000040a0a9981 */ /* 0x000ea4000c1e9b00 */
[----:B-----5:R-:W-:-:S03]  /*0770*/  @!P2 IMAD.WIDE R12, R0, 0x8, R8 ;  /* 0x00000008000ca825 */ /* 0x020fc600078e0208 */
[----:B------:R-:W3:Y:S01]  /*0780*/  LDC.64 R16, c[0x0][0x380] ;  /* 0x0000e000ff107b82 */ /* 0x000ee20000000a00 */
[----:B------:R-:W4:Y:S04]  /*0790*/  @!P0 LDG.E.64.CONSTANT R8, desc[UR4][R14.64] ;  /* 0x000000040e088981 */ /* 0x000f28000c1e9b00 */
[----:B------:R-:W5:Y:S01]  /*07a0*/  @!P2 LDG.E.64.CONSTANT R12, desc[UR4][R12.64+0x10] ;  /* 0x000010040c0ca981 */ /* 0x000f62000c1e9b00 */
[----:B------:R-:W-:Y:S01]  /*07b0*/  ISETP.NE.AND P3, PT, R6, R7, PT ;  /* 0x000000070600720c */ /* 0x000fe20003f65270 */
[----:B------:R-:W-:Y:S02]  /*07c0*/  @!P0 IMAD R3, R4, R3, R6 ;  /* 0x0000000304038224 */ /* 0x000fe400078e0206 */
[----:B0-----:R-:W-:-:S04]  /*07d0*/  @!P1 IMAD.WIDE.U32 R6, R6, 0x8, R18 ;  /* 0x0000000806069825 */ /* 0x001fc800078e0012 */
[----:B---3--:R-:W-:-:S04]  /*07e0*/  @!P0 IMAD.WIDE R16, R3, 0x8, R16 ;  /* 0x0000000803108825 */ /* 0x008fc800078e0210 */
[----:B-1----:R-:W-:Y:S01]  /*07f0*/  @!P2 IMAD.WIDE R2, R0, 0x8, R20 ;  /* 0x000000080002a825 */ /* 0x002fe200078e0214 */
[----:B----4-:R0:W-:Y:S04]  /*0800*/  @!P0 STG.E.64 desc[UR4][R16.64], R8 ;  /* 0x0000000810008986 */ /* 0x0101e8000c101b04 */
[----:B--2---:R0:W-:Y:S04]  /*0810*/  @!P1 STG.E.64 desc[UR4][R6.64], R10 ;  /* 0x0000000a06009986 */ /* 0x0041e8000c101b04 */
[----:B-----5:R0:W-:Y:S01]  /*0820*/  @!P2 STG.E.64 desc[UR4][R2.64], R12 ;  /* 0x0000000c0200a986 */ /* 0x0201e2000c101b04 */
[----:B------:R-:W-:Y:S05]  /*0830*/  @P3 EXIT ;  /* 0x000000000000394d */ /* 0x000fea0003800000 */
[----:B0-----:R-:W0:Y:S08]  /*0840*/  LDC R7, c[0x0][0x39c] ;  /* 0x0000e700ff077b82 */ /* 0x001e300000000800 */
[----:B------:R-:W1:Y:S01]  /*0850*/  LDC.64 R2, c[0x0][0x388] ;  /* 0x0000e200ff027b82 */ /* 0x000e620000000a00 */
[----:B0-----:R-:W-:-:S07]  /*0860*/  IMAD R7, R4, R7, R7 ;  /* 0x0000000704077224 */ /* 0x001fce00078e0207 */
[----:B------:R-:W0:Y:S01]  /*0870*/  LDC.64 R4, c[0x0][0x380] ;  /* 0x0000e000ff047b82 */ /* 0x000e220000000a00 */
[----:B-1----:R-:W-:-:S06]  /*0880*/  IMAD.WIDE R2, R7, 0x8, R2 ;  /* 0x0000000807027825 */ /* 0x002fcc00078e0202 */
[----:B------:R-:W2:Y:S01]  /*0890*/  LDG.E.64.CONSTANT R2, desc[UR4][R2.64+-0x18] ;  /* 0xffffe80402027981 */ /* 0x000ea2000c1e9b00 */
[----:B0-----:R-:W-:-:S05]  /*08a0*/  IMAD.WIDE R4, R7, 0x8, R4 ;  /* 0x0000000807047825 */ /* 0x001fca00078e0204 */
[----:B--2---:R-:W-:Y:S01]  /*08b0*/  STG.E.64 desc[UR4][R4.64+-0x8], R2 ;  /* 0xfffff80204007986 */ /* 0x004fe2000c101b04 */
[----:B------:R-:W-:Y:S05]  /*08c0*/  EXIT ;  /* 0x000000000000794d */ /* 0x000fea0003800000 */
        .weak           $__internal_1_$__cuda_sm20_div_rn_f64_full
        .type           $__internal_1_$__cuda_sm20_div_rn_f64_full,@function
        .size           $__internal_1_$__cuda_sm20_div_rn_f64_full,(.L_x_26 - $__internal_1_$__cuda_sm20_div_rn_f64_full)
$__internal_1_$__cuda_sm20_div_rn_f64_full:
[----:B------:R-:W-:Y:S01]  /*08d0*/  MOV R15, R17 ;  /* 0x00000011000f7202 */ /* 0x000fe20000000f00 */
[----:B------:R-:W-:Y:S01]  /*08e0*/  IMAD.MOV.U32 R14, RZ, RZ, R18 ;  /* 0x000000ffff0e7224 */ /* 0x000fe200078e0012 */
[----:B------:R-:W-:Y:S01]  /*08f0*/  FSETP.GEU.AND P0, PT, |R19|, 1.469367938527859385e-39, PT ;  /* 0x001000001300780b */ /* 0x000fe20003f0e200 */
[----:B------:R-:W-:Y:S01]  /*0900*/  IMAD.MOV.U32 R18, RZ, RZ, R16 ;  /* 0x000000ffff127224 */ /* 0x000fe200078e0010 */
[----:B------:R-:W-:Y:S01]  /*0910*/  FSETP.GEU.AND P2, PT, |R15|, 1.469367938527859385e-39, PT ;  /* 0x001000000f00780b */ /* 0x000fe20003f4e200 */
[----:B------:R-:W-:Y:S01]  /*0920*/  IMAD.MOV.U32 R26, RZ, RZ, 0x1ca00000 ;  /* 0x1ca00000ff1a7424 */ /* 0x000fe200078e00ff */
[----:B------:R-:W-:Y:S01]  /*0930*/  LOP3.LUT R17, R19, 0x800fffff, RZ, 0xc0, !PT ;  /* 0x800fffff13117812 */ /* 0x000fe200078ec0ff */
[----:B------:R-:W-:Y:S01]  /*0940*/  BSSY.RECONVERGENT B2, `(.L_x_19) ;  /* 0x0000052000027945 */ /* 0x000fe20003800200 */
[----:B------:R-:W-:Y:S02]  /*0950*/  LOP3.LUT R25, R15, 0x7ff00000, RZ, 0xc0, !PT ;  /* 0x7ff000000f197812 */ /* 0x000fe400078ec0ff */
[----:B------:R-:W-:-:S02]  /*0960*/  LOP3.LUT R17, R17, 0x3ff00000, RZ, 0xfc, !PT ;  /* 0x3ff0000011117812 */ /* 0x000fc400078efcff */
[----:B------:R-:W-:Y:S02]  /*0970*/  LOP3.LUT R28, R19, 0x7ff00000, RZ, 0xc0, !PT ;  /* 0x7ff00000131c7812 */ /* 0x000fe400078ec0ff */
[----:B------:R-:W-:Y:S01]  /*0980*/  MOV R22, 0x1 ;  /* 0x0000000100167802 */ /* 0x000fe20000000f00 */
[----:B------:R-:W-:Y:S01]  /*0990*/  @!P0 DMUL R16, R18, 8.98846567431157953865e+307 ;  /* 0x7fe0000012108828 */ /* 0x000fe20000000000 */
[----:B------:R-:W-:Y:S01]  /*09a0*/  ISETP.GE.U32.AND P1, PT, R25, R28, PT ;  /* 0x0000001c1900720c */ /* 0x000fe20003f26070 */
[----:B------:R-:W-:Y:S01]  /*09b0*/  @!P2 IMAD.MOV.U32 R30, RZ, RZ, RZ ;  /* 0x000000ffff1ea224 */ /* 0x000fe200078e00ff */
[----:B------:R-:W-:Y:S02]  /*09c0*/  @!P2 LOP3.LUT R20, R19, 0x7ff00000, RZ, 0xc0, !PT ;  /* 0x7ff000001314a812 */ /* 0x000fe400078ec0ff */
[----:B------:R-:W-:Y:S01]  /*09d0*/  SEL R21, R26, 0x63400000, !P1 ;  /* 0x634000001a157807 */ /* 0x000fe20004800000 */
[----:B------:R-:W0:Y:S01]  /*09e0*/  MUFU.RCP64H R23, R17 ;  /* 0x0000001100177308 */ /* 0x000e220000001800 */
[----:B------:R-:W-:-:S02]  /*09f0*/  @!P2 ISETP.GE.U32.AND P3, PT, R25, R20, PT ;  /* 0x000000141900a20c */ /* 0x000fc40003f66070 */
[--C-:B------:R-:W-:Y:S02]  /*0a00*/  LOP3.LUT R21, R21, 0x800fffff, R15.reuse, 0xf8, !PT ;  /* 0x800fffff15157812 */ /* 0x100fe400078ef80f */
[----:B------:R-:W-:Y:S02]  /*0a10*/  @!P2 SEL R27, R26, 0x63400000, !P3 ;  /* 0x634000001a1ba807 */ /* 0x000fe40005800000 */
[----:B------:R-:W-:Y:S02]  /*0a20*/  @!P0 LOP3.LUT R28, R17, 0x7ff00000, RZ, 0xc0, !PT ;  /* 0x7ff00000111c8812 */ /* 0x000fe400078ec0ff */
[----:B------:R-:W-:Y:S01]  /*0a30*/  @!P2 LOP3.LUT R20, R27, 0x80000000, R15, 0xf8, !PT ;  /* 0x800000001b14a812 */ /* 0x000fe200078ef80f */
[----:B------:R-:W-:-:S03]  /*0a40*/  IMAD.MOV.U32 R27, RZ, RZ, R25 ;  /* 0x000000ffff1b7224 */ /* 0x000fc600078e0019 */
[----:B------:R-:W-:Y:S01]  /*0a50*/  @!P2 LOP3.LUT R31, R20, 0x100000, RZ, 0xfc, !PT ;  /* 0x00100000141fa812 */ /* 0x000fe200078efcff */
[----:B------:R-:W-:-:S06]  /*0a60*/  IMAD.MOV.U32 R20, RZ, RZ, R14 ;  /* 0x000000ffff147224 */ /* 0x000fcc00078e000e */
[----:B------:R-:W-:Y:S02]  /*0a70*/  @!P2 DFMA R20, R20, 2, -R30 ;  /* 0x400000001414a82b */ /* 0x000fe4000000081e */
[----:B0-----:R-:W-:-:S08]  /*0a80*/  DFMA R30, R22, -R16, 1 ;  /* 0x3ff00000161e742b */ /* 0x001fd00000000810 */
[----:B------:R-:W-:Y:S01]  /*0a90*/  DFMA R30, R30, R30, R30 ;  /* 0x0000001e1e1e722b */ /* 0x000fe2000000001e */
[----:B------:R-:W-:-:S05]  /*0aa0*/  @!P2 LOP3.LUT R27, R21, 0x7ff00000, RZ, 0xc0, !PT ;  /* 0x7ff00000151ba812 */ /* 0x000fca00078ec0ff */
[----:B------:R-:W-:Y:S02]  /*0ab0*/  VIADD R29, R27, 0xffffffff ;  /* 0xffffffff1b1d7836 */ /* 0x000fe40000000000 */
[----:B------:R-:W-:-:S03]  /*0ac0*/  DFMA R22, R22, R30, R22 ;  /* 0x0000001e1616722b */ /* 0x000fc60000000016 */
[----:B------:R-:W-:Y:S01]  /*0ad0*/  ISETP.GT.U32.AND P0, PT, R29, 0x7feffffe, PT ;  /* 0x7feffffe1d00780c */ /* 0x000fe20003f04070 */
[----:B------:R-:W-:-:S04]  /*0ae0*/  VIADD R29, R28, 0xffffffff ;  /* 0xffffffff1c1d7836 */ /* 0x000fc80000000000 */
[----:B------:R-:W-:Y:S01]  /*0af0*/  DFMA R32, R22, -R16, 1 ;  /* 0x3ff000001620742b */ /* 0x000fe20000000810 */
[----:B------:R-:W-:-:S07]  /*0b00*/  ISETP.GT.U32.OR P0, PT, R29, 0x7feffffe, P0 ;  /* 0x7feffffe1d00780c */ /* 0x000fce0000704470 */
[----:B------:R-:W-:-:S08]  /*0b10*/  DFMA R32, R22, R32, R22 ;  /* 0x000000201620722b */ /* 0x000fd00000000016 */
[----:B------:R-:W-:-:S08]  /*0b20*/  DMUL R30, R32, R20 ;  /* 0x00000014201e7228 */ /* 0x000fd00000000000 */
[----:B------:R-:W-:-:S08]  /*0b30*/  DFMA R22, R30, -R16, R20 ;  /* 0x800000101e16722b */ /* 0x000fd00000000014 */
[----:B------:R-:W-:Y:S01]  /*0b40*/  DFMA R22, R32, R22, R30 ;  /* 0x000000162016722b */ /* 0x000fe2000000001e */
[----:B------:R-:W-:Y:S10]  /*0b50*/  @P0 BRA `(.L_x_20) ;  /* 0x00000000006c0947 */ /* 0x000ff40003800000 */
[----:B------:R-:W-:-:S04]  /*0b60*/  LOP3.LUT R28, R19, 0x7ff00000, RZ, 0xc0, !PT ;  /* 0x7ff00000131c7812 */ /* 0x000fc800078ec0ff */
[CC--:B------:R-:W-:Y:S02]  /*0b70*/  VIADDMNMX R14, R25.reuse, -R28.reuse, 0xb9600000, !PT ;  /* 0xb9600000190e7446 */ /* 0x0c0fe4000780091c */
[----:B------:R-:W-:Y:S02]  /*0b80*/  ISETP.GE.U32.AND P0, PT, R25, R28, PT ;  /* 0x0000001c1900720c */ /* 0x000fe40003f06070 */
[----:B------:R-:W-:Y:S02]  /*0b90*/  VIMNMX R14, PT, PT, R14, 0x46a00000, PT ;  /* 0x46a000000e0e7848 */ /* 0x000fe40003fe0100 */
[----:B------:R-:W-:-:S05]  /*0ba0*/  SEL R25, R26, 0x63400000, !P0 ;  /* 0x634000001a197807 */ /* 0x000fca0004000000 */
[----:B------:R-:W-:Y:S02]  /*0bb0*/  IMAD.IADD R25, R14, 0x1, -R25 ;  /* 0x000000010e197824 */ /* 0x000fe400078e0a19 */
[----:B------:R-:W-:-:S03]  /*0bc0*/  IMAD.MOV.U32 R14, RZ, RZ, RZ ;  /* 0x000000ffff0e7224 */ /* 0x000fc600078e00ff */
[----:B------:R-:W-:-:S06]  /*0bd0*/  IADD3 R15, PT, PT, R25, 0x7fe00000, RZ ;  /* 0x7fe00000190f7810 */ /* 0x000fcc0007ffe0ff */
[----:B------:R-:W-:-:S10]  /*0be0*/  DMUL R30, R22, R14 ;  /* 0x0000000e161e7228 */ /* 0x000fd40000000000 */
[----:B------:R-:W-:-:S13]  /*0bf0*/  FSETP.GTU.AND P0, PT, |R31|, 1.469367938527859385e-39, PT ;  /* 0x001000001f00780b */ /* 0x000fda0003f0c200 */
[----:B------:R-:W-:Y:S05]  /*0c00*/  @P0 BRA `(.L_x_21) ;  /* 0x0000000000940947 */ /* 0x000fea0003800000 */
[----:B------:R-:W-:-:S06]  /*0c10*/  DFMA R16, R22, -R16, R20 ;  /* 0x800000101610722b */ /* 0x000fcc0000000014 */
[----:B------:R-:W-:-:S04]  /*0c20*/  IMAD.MOV.U32 R16, RZ, RZ, RZ ;  /* 0x000000ffff107224 */ /* 0x000fc800078e00ff */
[C---:B------:R-:W-:Y:S02]  /*0c30*/  FSETP.NEU.AND P0, PT, R17.reuse, RZ, PT ;  /* 0x000000ff1100720b */ /* 0x040fe40003f0d000 */
[----:B------:R-:W-:-:S04]  /*0c40*/  LOP3.LUT R19, R17, 0x80000000, R19, 0x48, !PT ;  /* 0x8000000011137812 */ /* 0x000fc800078e4813 */
[----:B------:R-:W-:-:S07]  /*0c50*/  LOP3.LUT R17, R19, R15, RZ, 0xfc, !PT ;  /* 0x0000000f13117212 */ /* 0x000fce00078efcff */
[----:B------:R-:W-:Y:S05]  /*0c60*/  @!P0 BRA `(.L_x_21) ;  /* 0x00000000007c8947 */ /* 0x000fea0003800000 */
[----:B------:R-:W-:Y:S01]  /*0c70*/  IMAD.MOV R15, RZ, RZ, -R25 ;  /* 0x000000ffff0f7224 */ /* 0x000fe200078e0a19 */
[----:B------:R-:W-:Y:S01]  /*0c80*/  DMUL.RP R16, R22, R16 ;  /* 0x0000001016107228 */ /* 0x000fe20000008000 */
[----:B------:R-:W-:Y:S01]  /*0c90*/  IMAD.MOV.U32 R14, RZ, RZ, RZ ;  /* 0x000000ffff0e7224 */ /* 0x000fe200078e00ff */
[----:B------:R-:W-:-:S05]  /*0ca0*/  IADD3 R25, PT, PT, -R25, -0x43300000, RZ ;  /* 0xbcd0000019197810 */ /* 0x000fca0007ffe1ff */
[----:B------:R-:W-:-:S03]  /*0cb0*/  DFMA R14, R30, -R14, R22 ;  /* 0x8000000e1e0e722b */ /* 0x000fc60000000016 */
[----:B------:R-:W-:-:S07]  /*0cc0*/  LOP3.LUT R19, R17, R19, RZ, 0x3c, !PT ;  /* 0x0000001311137212 */ /* 0x000fce00078e3cff */
[----:B------:R-:W-:-:S04]  /*0cd0*/  FSETP.NEU.AND P0, PT, |R15|, R25, PT ;  /* 0x000000190f00720b */ /* 0x000fc80003f0d200 */
[----:B------:R-:W-:Y:S02]  /*0ce0*/  FSEL R30, R16, R30, !P0 ;  /* 0x0000001e101e7208 */ /* 0x000fe40004000000 */
[----:B------:R-:W-:Y:S01]  /*0cf0*/  FSEL R31, R19, R31, !P0 ;  /* 0x0000001f131f7208 */ /* 0x000fe20004000000 */
[----:B------:R-:W-:Y:S06]  /*0d00*/  BRA `(.L_x_21) ;  /* 0x0000000000547947 */ /* 0x000fec0003800000 */
.L_x_20:
[----:B------:R-:W-:-:S14]  /*0d10*/  DSETP.NAN.AND P0, PT, R14, R14, PT ;  /* 0x0000000e0e00722a */ /* 0x000fdc0003f08000 */
[----:B------:R-:W-:Y:S05]  /*0d20*/  @P0 BRA `(.L_x_22) ;  /* 0x0000000000440947 */ /* 0x000fea0003800000 */
[----:B------:R-:W-:-:S14]  /*0d30*/  DSETP.NAN.AND P0, PT, R18, R18, PT ;  /* 0x000000121200722a */ /* 0x000fdc0003f08000 */
[----:B------:R-:W-:Y:S05]  /*0d40*/  @P0 BRA `(.L_x_23) ;  /* 0x0000000000300947 */ /* 0x000fea0003800000 */
[----:B------:R-:W-:Y:S01]  /*0d50*/  ISETP.NE.AND P0, PT, R27, R28, PT ;  /* 0x0000001c1b00720c */ /* 0x000fe20003f05270 */
[----:B------:R-:W-:Y:S01]  /*0d60*/  IMAD.MOV.U32 R31, RZ, RZ, -0x80000 ;  /* 0xfff80000ff1f7424 */ /* 0x000fe200078e00ff */
[----:B------:R-:W-:-:S11]  /*0d70*/  MOV R30, 0x0 ;  /* 0x00000000001e7802 */ /* 0x000fd60000000f00 */
        /* <DEDUP_REMOVED lines=9> */
.L_x_23:
[----:B------:R-:W-:Y:S02]  /*0e10*/  LOP3.LUT R31, R19, 0x80000, RZ, 0xfc, !PT ;  /* 0x00080000131f7812 */ /* 0x000fe400078efcff */
[----:B------:R-:W-:Y:S01]  /*0e20*/  MOV R30, R18 ;  /* 0x00000012001e7202 */ /* 0x000fe20000000f00 */
[----:B------:R-:W-:Y:S06]  /*0e30*/  BRA `(.L_x_21) ;  /* 0x0000000000087947 */ /* 0x000fec0003800000 */
.L_x_22:
[----:B------:R-:W-:Y:S01]  /*0e40*/  LOP3.LUT R31, R15, 0x80000, RZ, 0xfc, !PT ;  /* 0x000800000f1f7812 */ /* 0x000fe200078efcff */
[----:B------:R-:W-:-:S07]  /*0e50*/  IMAD.MOV.U32 R30, RZ, RZ, R14 ;  /* 0x000000ffff1e7224 */ /* 0x000fce00078e000e */
.L_x_21:
[----:B------:R-:W-:Y:S05]  /*0e60*/  BSYNC.RECONVERGENT B2 ;  /* 0x0000000000027941 */ /* 0x000fea0003800200 */
.L_x_19:
[----:B------:R-:W-:Y:S02]  /*0e70*/  IMAD.MOV.U32 R14, RZ, RZ, R0 ;  /* 0x000000ffff0e7224 */ /* 0x000fe400078e0000 */
[----:B------:R-:W-:-:S04]  /*0e80*/  IMAD.MOV.U32 R15, RZ, RZ, 0x0 ;  /* 0x00000000ff0f7424 */ /* 0x000fc800078e00ff */
[----:B------:R-:W-:Y:S05]  /*0e90*/  RET.REL.NODEC R14 `(_Z16compute_wave_gpuPdPKdS1_iidddd) ;  /* 0xfffffff00e587950 */ /* 0x000fea0003c3ffff */
.L_x_24:
        /* <DEDUP_REMOVED lines=14> */
.L_x_26:


//--------------------- .nv.shared._Z17compute_wave_gpu2PdPKdS1_iidddd --------------------------
	.section	.nv.shared._Z17compute_wave_gpu2PdPKdS1_iidddd,"aw",@nobits
	.sectionflags	@""
	.align	8
.nv.shared._Z17compute_wave_gpu2PdPKdS1_iidddd:
	.zero		2176


//--------------------- .nv.shared.reserved.0     --------------------------
	.section	.nv.shared.reserved.0,"aw",@nobits
	.weak		__nv_reservedSMEM_offset_0_alias
	.size		__nv_reservedSMEM_offset_0_alias, 0, 64
	.other		__nv_reservedSMEM_offset_0_alias,@"STO_CUDA_RESERVED_SHARED STV_DEFAULT"
__nv_reservedSMEM_offset_0_alias:
	.zero		0
	.zero		64


//--------------------- .nv.constant0._Z17compute_wave_gpu2PdPKdS1_iidddd --------------------------
	.section	.nv.constant0._Z17compute_wave_gpu2PdPKdS1_iidddd,"a",@progbits
	.sectionflags	@""
	.align	4
.nv.constant0._Z17compute_wave_gpu2PdPKdS1_iidddd:
	.zero		960


//--------------------- .nv.constant0._Z16compute_wave_gpuPdPKdS1_iidddd --------------------------
	.section	.nv.constant0._Z16compute_wave_gpuPdPKdS1_iidddd,"a",@progbits
	.sectionflags	@""
	.align	4
.nv.constant0._Z16compute_wave_gpuPdPKdS1_iidddd:
	.zero		960


//--------------------- SYMBOLS --------------------------

	.type		.nv.reservedSmem.offset0,@object
	.size		.nv.reservedSmem.offset0,0x4
	.type		.nv.reservedSmem.cap,@object
	.size		.nv.reservedSmem.cap,0x4
